//
// Generated by NVIDIA NVVM Compiler
//
// Compiler Build ID: CL-36424714
// Cuda compilation tools, release 13.0, V13.0.88
// Based on NVVM 20.0.0
//

.version 9.0
.target sm_100
.address_size 64

	// .globl	_Z15float22Half2VecP6float2P7__half2i

.visible .entry _Z15float22Half2VecP6float2P7__half2i(
	.param .u64 .ptr .align 1 _Z15float22Half2VecP6float2P7__half2i_param_0,
	.param .u64 .ptr .align 1 _Z15float22Half2VecP6float2P7__half2i_param_1,
	.param .u32 _Z15float22Half2VecP6float2P7__half2i_param_2
)
{
	.reg .pred 	%p<7>;
	.reg .b32 	%r<39>;
	.reg .b32 	%f<11>;
	.reg .b64 	%rd<21>;

	ld.param.u64 	%rd3, [_Z15float22Half2VecP6float2P7__half2i_param_0];
	ld.param.u64 	%rd4, [_Z15float22Half2VecP6float2P7__half2i_param_1];
	ld.param.u32 	%r13, [_Z15float22Half2VecP6float2P7__half2i_param_2];
	cvta.to.global.u64 	%rd1, %rd4;
	cvta.to.global.u64 	%rd2, %rd3;
	mov.u32 	%r14, %ntid.x;
	mov.u32 	%r15, %ctaid.x;
	mov.u32 	%r16, %tid.x;
	mad.lo.s32 	%r37, %r14, %r15, %r16;
	mov.u32 	%r17, %nctaid.x;
	mul.lo.s32 	%r2, %r17, %r14;
	shr.u32 	%r18, %r13, 31;
	add.s32 	%r19, %r13, %r18;
	shr.s32 	%r3, %r19, 1;
	setp.ge.s32 	%p1, %r37, %r3;
	@%p1 bra 	$L__BB0_7;
	add.s32 	%r20, %r37, %r2;
	max.s32 	%r21, %r3, %r20;
	setp.lt.s32 	%p2, %r20, %r3;
	selp.u32 	%r22, 1, 0, %p2;
	add.s32 	%r23, %r20, %r22;
	sub.s32 	%r24, %r21, %r23;
	div.u32 	%r25, %r24, %r2;
	add.s32 	%r4, %r25, %r22;
	and.b32  	%r26, %r4, 3;
	setp.eq.s32 	%p3, %r26, 3;
	@%p3 bra 	$L__BB0_4;
	add.s32 	%r27, %r4, 1;
	and.b32  	%r28, %r27, 3;
	neg.s32 	%r35, %r28;
$L__BB0_3:
	.pragma "nounroll";
	mul.wide.s32 	%rd5, %r37, 4;
	add.s64 	%rd6, %rd1, %rd5;
	mul.wide.s32 	%rd7, %r37, 8;
	add.s64 	%rd8, %rd2, %rd7;
	ld.global.v2.f32 	{%f1, %f2}, [%rd8];
	// begin inline asm
	{ cvt.rn.f16x2.f32 %r29, %f2, %f1; }

	// end inline asm
	st.global.u32 	[%rd6], %r29;
	add.s32 	%r37, %r37, %r2;
	add.s32 	%r35, %r35, 1;
	setp.ne.s32 	%p4, %r35, 0;
	@%p4 bra 	$L__BB0_3;
$L__BB0_4:
	setp.lt.u32 	%p5, %r4, 3;
	@%p5 bra 	$L__BB0_7;
	mul.wide.s32 	%rd13, %r2, 8;
	mul.wide.s32 	%rd15, %r2, 4;
	shl.b32 	%r34, %r2, 2;
$L__BB0_6:
	mul.wide.s32 	%rd9, %r37, 8;
	add.s64 	%rd10, %rd2, %rd9;
	ld.global.v2.f32 	{%f3, %f4}, [%rd10];
	// begin inline asm
	{ cvt.rn.f16x2.f32 %r30, %f4, %f3; }

	// end inline asm
	mul.wide.s32 	%rd11, %r37, 4;
	add.s64 	%rd12, %rd1, %rd11;
	st.global.u32 	[%rd12], %r30;
	add.s64 	%rd14, %rd10, %rd13;
	ld.global.v2.f32 	{%f5, %f6}, [%rd14];
	// begin inline asm
	{ cvt.rn.f16x2.f32 %r31, %f6, %f5; }

	// end inline asm
	add.s64 	%rd16, %rd12, %rd15;
	st.global.u32 	[%rd16], %r31;
	add.s64 	%rd17, %rd14, %rd13;
	ld.global.v2.f32 	{%f7, %f8}, [%rd17];
	// begin inline asm
	{ cvt.rn.f16x2.f32 %r32, %f8, %f7; }

	// end inline asm
	add.s64 	%rd18, %rd16, %rd15;
	st.global.u32 	[%rd18], %r32;
	add.s64 	%rd19, %rd17, %rd13;
	ld.global.v2.f32 	{%f9, %f10}, [%rd19];
	// begin inline asm
	{ cvt.rn.f16x2.f32 %r33, %f10, %f9; }

	// end inline asm
	add.s64 	%rd20, %rd18, %rd15;
	st.global.u32 	[%rd20], %r33;
	add.s32 	%r37, %r34, %r37;
	setp.lt.s32 	%p6, %r37, %r3;
	@%p6 bra 	$L__BB0_6;
$L__BB0_7:
	ret;

}
	// .globl	_Z15half22Float2VecP7__half2P6float2i
.visible .entry _Z15half22Float2VecP7__half2P6float2i(
	.param .u64 .ptr .align 1 _Z15half22Float2VecP7__half2P6float2i_param_0,
	.param .u64 .ptr .align 1 _Z15half22Float2VecP7__half2P6float2i_param_1,
	.param .u32 _Z15half22Float2VecP7__half2P6float2i_param_2
)
{
	.reg .pred 	%p<7>;
	.reg .b32 	%r<44>;
	.reg .b32 	%f<11>;
	.reg .b64 	%rd<21>;

	ld.param.u64 	%rd3, [_Z15half22Float2VecP7__half2P6float2i_param_0];
	ld.param.u64 	%rd4, [_Z15half22Float2VecP7__half2P6float2i_param_1];
	ld.param.u32 	%r13, [_Z15half22Float2VecP7__half2P6float2i_param_2];
	cvta.to.global.u64 	%rd1, %rd4;
	cvta.to.global.u64 	%rd2, %rd3;
	mov.u32 	%r14, %ntid.x;
	mov.u32 	%r15, %ctaid.x;
	mov.u32 	%r16, %tid.x;
	mad.lo.s32 	%r42, %r14, %r15, %r16;
	mov.u32 	%r17, %nctaid.x;
	mul.lo.s32 	%r2, %r17, %r14;
	shr.u32 	%r18, %r13, 31;
	add.s32 	%r19, %r13, %r18;
	shr.s32 	%r3, %r19, 1;
	setp.ge.s32 	%p1, %r42, %r3;
	@%p1 bra 	$L__BB1_7;
	add.s32 	%r20, %r42, %r2;
	max.s32 	%r21, %r3, %r20;
	setp.lt.s32 	%p2, %r20, %r3;
	selp.u32 	%r22, 1, 0, %p2;
	add.s32 	%r23, %r20, %r22;
	sub.s32 	%r24, %r21, %r23;
	div.u32 	%r25, %r24, %r2;
	add.s32 	%r4, %r25, %r22;
	and.b32  	%r26, %r4, 3;
	setp.eq.s32 	%p3, %r26, 3;
	@%p3 bra 	$L__BB1_4;
	add.s32 	%r27, %r4, 1;
	and.b32  	%r28, %r27, 3;
	neg.s32 	%r40, %r28;
$L__BB1_3:
	.pragma "nounroll";
	mul.wide.s32 	%rd5, %r42, 8;
	add.s64 	%rd6, %rd1, %rd5;
	mul.wide.s32 	%rd7, %r42, 4;
	add.s64 	%rd8, %rd2, %rd7;
	ld.global.u32 	%r29, [%rd8];
	// begin inline asm
	{.reg .f16 low,high;
  mov.b32 {low,high},%r29;
  cvt.f32.f16 %f1, low;}

	// end inline asm
	// begin inline asm
	{.reg .f16 low,high;
  mov.b32 {low,high},%r29;
  cvt.f32.f16 %f2, high;}

	// end inline asm
	st.global.v2.f32 	[%rd6], {%f1, %f2};
	add.s32 	%r42, %r42, %r2;
	add.s32 	%r40, %r40, 1;
	setp.ne.s32 	%p4, %r40, 0;
	@%p4 bra 	$L__BB1_3;
$L__BB1_4:
	setp.lt.u32 	%p5, %r4, 3;
	@%p5 bra 	$L__BB1_7;
	mul.wide.s32 	%rd13, %r2, 4;
	mul.wide.s32 	%rd15, %r2, 8;
	shl.b32 	%r39, %r2, 2;
$L__BB1_6:
	mul.wide.s32 	%rd9, %r42, 4;
	add.s64 	%rd10, %rd2, %rd9;
	ld.global.u32 	%r31, [%rd10];
	// begin inline asm
	{.reg .f16 low,high;
  mov.b32 {low,high},%r31;
  cvt.f32.f16 %f3, low;}

	// end inline asm
	// begin inline asm
	{.reg .f16 low,high;
  mov.b32 {low,high},%r31;
  cvt.f32.f16 %f4, high;}

	// end inline asm
	mul.wide.s32 	%rd11, %r42, 8;
	add.s64 	%rd12, %rd1, %rd11;
	st.global.v2.f32 	[%rd12], {%f3, %f4};
	add.s64 	%rd14, %rd10, %rd13;
	ld.global.u32 	%r33, [%rd14];
	// begin inline asm
	{.reg .f16 low,high;
  mov.b32 {low,high},%r33;
  cvt.f32.f16 %f5, low;}

	// end inline asm
	// begin inline asm
	{.reg .f16 low,high;
  mov.b32 {low,high},%r33;
  cvt.f32.f16 %f6, high;}

	// end inline asm
	add.s64 	%rd16, %rd12, %rd15;
	st.global.v2.f32 	[%rd16], {%f5, %f6};
	add.s64 	%rd17, %rd14, %rd13;
	ld.global.u32 	%r35, [%rd17];
	// begin inline asm
	{.reg .f16 low,high;
  mov.b32 {low,high},%r35;
  cvt.f32.f16 %f7, low;}

	// end inline asm
	// begin inline asm
	{.reg .f16 low,high;
  mov.b32 {low,high},%r35;
  cvt.f32.f16 %f8, high;}

	// end inline asm
	add.s64 	%rd18, %rd16, %rd15;
	st.global.v2.f32 	[%rd18], {%f7, %f8};
	add.s64 	%rd19, %rd17, %rd13;
	ld.global.u32 	%r37, [%rd19];
	// begin inline asm
	{.reg .f16 low,high;
  mov.b32 {low,high},%r37;
  cvt.f32.f16 %f9, low;}

	// end inline asm
	// begin inline asm
	{.reg .f16 low,high;
  mov.b32 {low,high},%r37;
  cvt.f32.f16 %f10, high;}

	// end inline asm
	add.s64 	%rd20, %rd18, %rd15;
	st.global.v2.f32 	[%rd20], {%f9, %f10};
	add.s32 	%r42, %r39, %r42;
	setp.lt.s32 	%p6, %r42, %r3;
	@%p6 bra 	$L__BB1_6;
$L__BB1_7:
	ret;

}
	// .globl	_Z8Half2AddP7__half2S0_S0_i
.visible .entry _Z8Half2AddP7__half2S0_S0_i(
	.param .u64 .ptr .align 1 _Z8Half2AddP7__half2S0_S0_i_param_0,
	.param .u64 .ptr .align 1 _Z8Half2AddP7__half2S0_S0_i_param_1,
	.param .u64 .ptr .align 1 _Z8Half2AddP7__half2S0_S0_i_param_2,
	.param .u32 _Z8Half2AddP7__half2S0_S0_i_param_3
)
{
	.reg .pred 	%p<7>;
	.reg .b32 	%r<49>;
	.reg .b64 	%rd<25>;

	ld.param.u64 	%rd4, [_Z8Half2AddP7__half2S0_S0_i_param_0];
	ld.param.u64 	%rd5, [_Z8Half2AddP7__half2S0_S0_i_param_1];
	ld.param.u64 	%rd6, [_Z8Half2AddP7__half2S0_S0_i_param_2];
	ld.param.u32 	%r13, [_Z8Half2AddP7__half2S0_S0_i_param_3];
	cvta.to.global.u64 	%rd1, %rd6;
	cvta.to.global.u64 	%rd2, %rd5;
	cvta.to.global.u64 	%rd3, %rd4;
	mov.u32 	%r14, %ntid.x;
	mov.u32 	%r15, %ctaid.x;
	mov.u32 	%r16, %tid.x;
	mad.lo.s32 	%r47, %r14, %r15, %r16;
	mov.u32 	%r17, %nctaid.x;
	mul.lo.s32 	%r2, %r17, %r14;
	shr.u32 	%r18, %r13, 31;
	add.s32 	%r19, %r13, %r18;
	shr.s32 	%r3, %r19, 1;
	setp.ge.s32 	%p1, %r47, %r3;
	@%p1 bra 	$L__BB2_7;
	add.s32 	%r20, %r47, %r2;
	max.s32 	%r21, %r3, %r20;
	setp.lt.s32 	%p2, %r20, %r3;
	selp.u32 	%r22, 1, 0, %p2;
	add.s32 	%r23, %r20, %r22;
	sub.s32 	%r24, %r21, %r23;
	div.u32 	%r25, %r24, %r2;
	add.s32 	%r4, %r25, %r22;
	and.b32  	%r26, %r4, 3;
	setp.eq.s32 	%p3, %r26, 3;
	@%p3 bra 	$L__BB2_4;
	add.s32 	%r27, %r4, 1;
	and.b32  	%r28, %r27, 3;
	neg.s32 	%r45, %r28;
$L__BB2_3:
	.pragma "nounroll";
	mul.wide.s32 	%rd7, %r47, 4;
	add.s64 	%rd8, %rd1, %rd7;
	add.s64 	%rd9, %rd2, %rd7;
	add.s64 	%rd10, %rd3, %rd7;
	ld.global.u32 	%r30, [%rd10];
	ld.global.u32 	%r31, [%rd9];
	// begin inline asm
	{add.f16x2 %r29,%r30,%r31;
}
	// end inline asm
	st.global.u32 	[%rd8], %r29;
	add.s32 	%r47, %r47, %r2;
	add.s32 	%r45, %r45, 1;
	setp.ne.s32 	%p4, %r45, 0;
	@%p4 bra 	$L__BB2_3;
$L__BB2_4:
	setp.lt.u32 	%p5, %r4, 3;
	@%p5 bra 	$L__BB2_7;
	mul.wide.s32 	%rd15, %r2, 4;
	shl.b32 	%r44, %r2, 2;
$L__BB2_6:
	mul.wide.s32 	%rd11, %r47, 4;
	add.s64 	%rd12, %rd3, %rd11;
	ld.global.u32 	%r33, [%rd12];
	add.s64 	%rd13, %rd2, %rd11;
	ld.global.u32 	%r34, [%rd13];
	// begin inline asm
	{add.f16x2 %r32,%r33,%r34;
}
	// end inline asm
	add.s64 	%rd14, %rd1, %rd11;
	st.global.u32 	[%rd14], %r32;
	add.s64 	%rd16, %rd12, %rd15;
	ld.global.u32 	%r36, [%rd16];
	add.s64 	%rd17, %rd13, %rd15;
	ld.global.u32 	%r37, [%rd17];
	// begin inline asm
	{add.f16x2 %r35,%r36,%r37;
}
	// end inline asm
	add.s64 	%rd18, %rd14, %rd15;
	st.global.u32 	[%rd18], %r35;
	add.s64 	%rd19, %rd16, %rd15;
	ld.global.u32 	%r39, [%rd19];
	add.s64 	%rd20, %rd17, %rd15;
	ld.global.u32 	%r40, [%rd20];
	// begin inline asm
	{add.f16x2 %r38,%r39,%r40;
}
	// end inline asm
	add.s64 	%rd21, %rd18, %rd15;
	st.global.u32 	[%rd21], %r38;
	add.s64 	%rd22, %rd19, %rd15;
	ld.global.u32 	%r42, [%rd22];
	add.s64 	%rd23, %rd20, %rd15;
	ld.global.u32 	%r43, [%rd23];
	// begin inline asm
	{add.f16x2 %r41,%r42,%r43;
}
	// end inline asm
	add.s64 	%rd24, %rd21, %rd15;
	st.global.u32 	[%rd24], %r41;
	add.s32 	%r47, %r44, %r47;
	setp.lt.s32 	%p6, %r47, %r3;
	@%p6 bra 	$L__BB2_6;
$L__BB2_7:
	ret;

}
	// .globl	_Z7HalfAddP7__half2S0_S0_i
.visible .entry _Z7HalfAddP7__half2S0_S0_i(
	.param .u64 .ptr .align 1 _Z7HalfAddP7__half2S0_S0_i_param_0,
	.param .u64 .ptr .align 1 _Z7HalfAddP7__half2S0_S0_i_param_1,
	.param .u64 .ptr .align 1 _Z7HalfAddP7__half2S0_S0_i_param_2,
	.param .u32 _Z7HalfAddP7__half2S0_S0_i_param_3
)
{
	.reg .pred 	%p<7>;
	.reg .b16 	%rs<31>;
	.reg .b32 	%r<39>;
	.reg .b64 	%rd<27>;

	ld.param.u64 	%rd6, [_Z7HalfAddP7__half2S0_S0_i_param_0];
	ld.param.u64 	%rd7, [_Z7HalfAddP7__half2S0_S0_i_param_1];
	ld.param.u64 	%rd8, [_Z7HalfAddP7__half2S0_S0_i_param_2];
	ld.param.u32 	%r13, [_Z7HalfAddP7__half2S0_S0_i_param_3];
	cvta.to.global.u64 	%rd1, %rd8;
	cvta.to.global.u64 	%rd2, %rd7;
	cvta.to.global.u64 	%rd3, %rd6;
	mov.u32 	%r14, %ntid.x;
	mov.u32 	%r15, %ctaid.x;
	mov.u32 	%r16, %tid.x;
	mad.lo.s32 	%r37, %r14, %r15, %r16;
	mov.u32 	%r17, %nctaid.x;
	mul.lo.s32 	%r2, %r17, %r14;
	shr.u32 	%r18, %r13, 31;
	add.s32 	%r19, %r13, %r18;
	shr.s32 	%r3, %r19, 1;
	setp.ge.s32 	%p1, %r37, %r3;
	@%p1 bra 	$L__BB3_7;
	add.s32 	%r20, %r37, %r2;
	max.s32 	%r21, %r3, %r20;
	setp.lt.s32 	%p2, %r20, %r3;
	selp.u32 	%r22, 1, 0, %p2;
	add.s32 	%r23, %r20, %r22;
	sub.s32 	%r24, %r21, %r23;
	div.u32 	%r25, %r24, %r2;
	add.s32 	%r4, %r25, %r22;
	and.b32  	%r26, %r4, 3;
	setp.eq.s32 	%p3, %r26, 3;
	@%p3 bra 	$L__BB3_4;
	add.s64 	%rd4, %rd2, 2;
	add.s64 	%rd5, %rd3, 2;
	add.s32 	%r27, %r4, 1;
	and.b32  	%r28, %r27, 3;
	neg.s32 	%r35, %r28;
$L__BB3_3:
	.pragma "nounroll";
	mul.wide.s32 	%rd9, %r37, 4;
	add.s64 	%rd10, %rd1, %rd9;
	add.s64 	%rd11, %rd4, %rd9;
	add.s64 	%rd12, %rd5, %rd9;
	ld.global.u16 	%rs2, [%rd12+-2];
	ld.global.u16 	%rs3, [%rd11+-2];
	// begin inline asm
	{add.f16 %rs1,%rs2,%rs3;
}
	// end inline asm
	ld.global.u16 	%rs5, [%rd12];
	ld.global.u16 	%rs6, [%rd11];
	// begin inline asm
	{add.f16 %rs4,%rs5,%rs6;
}
	// end inline asm
	mov.b32 	%r29, {%rs1, %rs4};
	st.global.u32 	[%rd10], %r29;
	add.s32 	%r37, %r37, %r2;
	add.s32 	%r35, %r35, 1;
	setp.ne.s32 	%p4, %r35, 0;
	@%p4 bra 	$L__BB3_3;
$L__BB3_4:
	setp.lt.u32 	%p5, %r4, 3;
	@%p5 bra 	$L__BB3_7;
	mul.wide.s32 	%rd17, %r2, 4;
	shl.b32 	%r34, %r2, 2;
$L__BB3_6:
	mul.wide.s32 	%rd13, %r37, 4;
	add.s64 	%rd14, %rd3, %rd13;
	add.s64 	%rd15, %rd2, %rd13;
	ld.global.u16 	%rs8, [%rd14];
	ld.global.u16 	%rs9, [%rd15];
	// begin inline asm
	{add.f16 %rs7,%rs8,%rs9;
}
	// end inline asm
	add.s64 	%rd16, %rd1, %rd13;
	ld.global.u16 	%rs11, [%rd14+2];
	ld.global.u16 	%rs12, [%rd15+2];
	// begin inline asm
	{add.f16 %rs10,%rs11,%rs12;
}
	// end inline asm
	mov.b32 	%r30, {%rs7, %rs10};
	st.global.u32 	[%rd16], %r30;
	add.s64 	%rd18, %rd14, %rd17;
	add.s64 	%rd19, %rd15, %rd17;
	ld.global.u16 	%rs14, [%rd18];
	ld.global.u16 	%rs15, [%rd19];
	// begin inline asm
	{add.f16 %rs13,%rs14,%rs15;
}
	// end inline asm
	add.s64 	%rd20, %rd16, %rd17;
	ld.global.u16 	%rs17, [%rd18+2];
	ld.global.u16 	%rs18, [%rd19+2];
	// begin inline asm
	{add.f16 %rs16,%rs17,%rs18;
}
	// end inline asm
	mov.b32 	%r31, {%rs13, %rs16};
	st.global.u32 	[%rd20], %r31;
	add.s64 	%rd21, %rd18, %rd17;
	add.s64 	%rd22, %rd19, %rd17;
	ld.global.u16 	%rs20, [%rd21];
	ld.global.u16 	%rs21, [%rd22];
	// begin inline asm
	{add.f16 %rs19,%rs20,%rs21;
}
	// end inline asm
	add.s64 	%rd23, %rd20, %rd17;
	ld.global.u16 	%rs23, [%rd21+2];
	ld.global.u16 	%rs24, [%rd22+2];
	// begin inline asm
	{add.f16 %rs22,%rs23,%rs24;
}
	// end inline asm
	mov.b32 	%r32, {%rs19, %rs22};
	st.global.u32 	[%rd23], %r32;
	add.s64 	%rd24, %rd21, %rd17;
	add.s64 	%rd25, %rd22, %rd17;
	ld.global.u16 	%rs26, [%rd24];
	ld.global.u16 	%rs27, [%rd25];
	// begin inline asm
	{add.f16 %rs25,%rs26,%rs27;
}
	// end inline asm
	add.s64 	%rd26, %rd23, %rd17;
	ld.global.u16 	%rs29, [%rd24+2];
	ld.global.u16 	%rs30, [%rd25+2];
	// begin inline asm
	{add.f16 %rs28,%rs29,%rs30;
}
	// end inline asm
	mov.b32 	%r33, {%rs25, %rs28};
	st.global.u32 	[%rd26], %r33;
	add.s32 	%r37, %r34, %r37;
	setp.lt.s32 	%p6, %r37, %r3;
	@%p6 bra 	$L__BB3_6;
$L__BB3_7:
	ret;

}
	// .globl	_Z7FP32AddPfS_S_i
.visible .entry _Z7FP32AddPfS_S_i(
	.param .u64 .ptr .align 1 _Z7FP32AddPfS_S_i_param_0,
	.param .u64 .ptr .align 1 _Z7FP32AddPfS_S_i_param_1,
	.param .u64 .ptr .align 1 _Z7FP32AddPfS_S_i_param_2,
	.param .u32 _Z7FP32AddPfS_S_i_param_3
)
{
	.reg .pred 	%p<7>;
	.reg .b32 	%r<31>;
	.reg .b32 	%f<16>;
	.reg .b64 	%rd<25>;

	ld.param.u64 	%rd4, [_Z7FP32AddPfS_S_i_param_0];
	ld.param.u64 	%rd5, [_Z7FP32AddPfS_S_i_param_1];
	ld.param.u64 	%rd6, [_Z7FP32AddPfS_S_i_param_2];
	ld.param.u32 	%r12, [_Z7FP32AddPfS_S_i_param_3];
	cvta.to.global.u64 	%rd1, %rd6;
	cvta.to.global.u64 	%rd2, %rd5;
	cvta.to.global.u64 	%rd3, %rd4;
	mov.u32 	%r13, %ntid.x;
	mov.u32 	%r14, %ctaid.x;
	mov.u32 	%r15, %tid.x;
	mad.lo.s32 	%r29, %r13, %r14, %r15;
	mov.u32 	%r16, %nctaid.x;
	mul.lo.s32 	%r2, %r16, %r13;
	setp.ge.s32 	%p1, %r29, %r12;
	@%p1 bra 	$L__BB4_7;
	add.s32 	%r17, %r29, %r2;
	max.s32 	%r18, %r12, %r17;
	setp.lt.s32 	%p2, %r17, %r12;
	selp.u32 	%r19, 1, 0, %p2;
	add.s32 	%r20, %r17, %r19;
	sub.s32 	%r21, %r18, %r20;
	div.u32 	%r22, %r21, %r2;
	add.s32 	%r3, %r22, %r19;
	and.b32  	%r23, %r3, 3;
	setp.eq.s32 	%p3, %r23, 3;
	@%p3 bra 	$L__BB4_4;
	add.s32 	%r24, %r3, 1;
	and.b32  	%r25, %r24, 3;
	neg.s32 	%r27, %r25;
$L__BB4_3:
	.pragma "nounroll";
	mul.wide.s32 	%rd7, %r29, 4;
	add.s64 	%rd8, %rd1, %rd7;
	add.s64 	%rd9, %rd2, %rd7;
	add.s64 	%rd10, %rd3, %rd7;
	ld.global.f32 	%f1, [%rd10];
	ld.global.f32 	%f2, [%rd9];
	add.f32 	%f3, %f1, %f2;
	st.global.f32 	[%rd8], %f3;
	add.s32 	%r29, %r29, %r2;
	add.s32 	%r27, %r27, 1;
	setp.ne.s32 	%p4, %r27, 0;
	@%p4 bra 	$L__BB4_3;
$L__BB4_4:
	setp.lt.u32 	%p5, %r3, 3;
	@%p5 bra 	$L__BB4_7;
	mul.wide.s32 	%rd15, %r2, 4;
	shl.b32 	%r26, %r2, 2;
$L__BB4_6:
	mul.wide.s32 	%rd11, %r29, 4;
	add.s64 	%rd12, %rd3, %rd11;
	ld.global.f32 	%f4, [%rd12];
	add.s64 	%rd13, %rd2, %rd11;
	ld.global.f32 	%f5, [%rd13];
	add.f32 	%f6, %f4, %f5;
	add.s64 	%rd14, %rd1, %rd11;
	st.global.f32 	[%rd14], %f6;
	add.s64 	%rd16, %rd12, %rd15;
	ld.global.f32 	%f7, [%rd16];
	add.s64 	%rd17, %rd13, %rd15;
	ld.global.f32 	%f8, [%rd17];
	add.f32 	%f9, %f7, %f8;
	add.s64 	%rd18, %rd14, %rd15;
	st.global.f32 	[%rd18], %f9;
	add.s64 	%rd19, %rd16, %rd15;
	ld.global.f32 	%f10, [%rd19];
	add.s64 	%rd20, %rd17, %rd15;
	ld.global.f32 	%f11, [%rd20];
	add.f32 	%f12, %f10, %f11;
	add.s64 	%rd21, %rd18, %rd15;
	st.global.f32 	[%rd21], %f12;
	add.s64 	%rd22, %rd19, %rd15;
	ld.global.f32 	%f13, [%rd22];
	add.s64 	%rd23, %rd20, %rd15;
	ld.global.f32 	%f14, [%rd23];
	add.f32 	%f15, %f13, %f14;
	add.s64 	%rd24, %rd21, %rd15;
	st.global.f32 	[%rd24], %f15;
	add.s32 	%r29, %r26, %r29;
	setp.lt.s32 	%p6, %r29, %r12;
	@%p6 bra 	$L__BB4_6;
$L__BB4_7:
	ret;

}


// ===== COMPILED SASS (sm_100) =====

	.target	sm_100

	.elftype	@"ET_EXEC"


//--------------------- .note.nv.tkinfo           --------------------------
	.section	.note.nv.tkinfo,"",@"SHT_NOTE"
	.sectionflags	@"SHF_NOTE_NV_TKINFO"
	.tkinfo
        /*0018*/ 	.word	0x00000002
        /*0030*/ 	.string	""
        /*0030*/ 	.string	"ptxas"
        /*0030*/ 	.string	"Cuda compilation tools, release 13.0, V13.0.88"
        /*0030*/ 	.string	"Build cuda_13.0.r13.0/compiler.36424714_0"
        /*0030*/ 	.string	"-arch sm_100 -m 64 "



//--------------------- .note.nv.cuinfo           --------------------------
	.section	.note.nv.cuinfo,"",@"SHT_NOTE"
	.sectionflags	@"SHF_NOTE_NV_CUINFO"
        /*0018*/ 	.short	0x0002
        /*001a*/ 	.short	0x0064
        /*001c*/ 	.short	0x0082
	.zero		2


//--------------------- .nv.info                  --------------------------
	.section	.nv.info,"",@"SHT_CUDA_INFO"
	.align	4


	//----- nvinfo : EIATTR_REGCOUNT
	.align		4
        /*0000*/ 	.byte	0x04, 0x2f
        /*0002*/ 	.short	(.L_1 - .L_0)
	.align		4
.L_0:
        /*0004*/ 	.word	index@(_Z15float22Half2VecP6float2P7__half2i)
        /*0008*/ 	.word	0x0000001c


	//----- nvinfo : EIATTR_FRAME_SIZE
	.align		4
.L_1:
        /*000c*/ 	.byte	0x04, 0x11
        /*000e*/ 	.short	(.L_3 - .L_2)
	.align		4
.L_2:
        /*0010*/ 	.word	index@(_Z15float22Half2VecP6float2P7__half2i)
        /*0014*/ 	.word	0x00000000


	//----- nvinfo : EIATTR_REGCOUNT
	.align		4
.L_3:
        /*0018*/ 	.byte	0x04, 0x2f
        /*001a*/ 	.short	(.L_5 - .L_4)
	.align		4
.L_4:
        /*001c*/ 	.word	index@(_Z15half22Float2VecP7__half2P6float2i)
        /*0020*/ 	.word	0x0000001a


	//----- nvinfo : EIATTR_FRAME_SIZE
	.align		4
.L_5:
        /*0024*/ 	.byte	0x04, 0x11
        /*0026*/ 	.short	(.L_7 - .L_6)
	.align		4
.L_6:
        /*0028*/ 	.word	index@(_Z15half22Float2VecP7__half2P6float2i)
        /*002c*/ 	.word	0x00000000


	//----- nvinfo : EIATTR_REGCOUNT
	.align		4
.L_7:
        /*0030*/ 	.byte	0x04, 0x2f
        /*0032*/ 	.short	(.L_9 - .L_8)
	.align		4
.L_8:
        /*0034*/ 	.word	index@(_Z8Half2AddP7__half2S0_S0_i)
        /*0038*/ 	.word	0x0000001a


	//----- nvinfo : EIATTR_FRAME_SIZE
	.align		4
.L_9:
        /*003c*/ 	.byte	0x04, 0x11
        /*003e*/ 	.short	(.L_11 - .L_10)
	.align		4
.L_10:
        /*0040*/ 	.word	index@(_Z8Half2AddP7__half2S0_S0_i)
        /*0044*/ 	.word	0x00000000


	//----- nvinfo : EIATTR_REGCOUNT
	.align		4
.L_11:
        /*0048*/ 	.byte	0x04, 0x2f
        /*004a*/ 	.short	(.L_13 - .L_12)
	.align		4
.L_12:
        /*004c*/ 	.word	index@(_Z7HalfAddP7__half2S0_S0_i)
        /*0050*/ 	.word	0x00000016


	//----- nvinfo : EIATTR_FRAME_SIZE
	.align		4
.L_13:
        /*0054*/ 	.byte	0x04, 0x11
        /*0056*/ 	.short	(.L_15 - .L_14)
	.align		4
.L_14:
        /*0058*/ 	.word	index@(_Z7HalfAddP7__half2S0_S0_i)
        /*005c*/ 	.word	0x00000000


	//----- nvinfo : EIATTR_REGCOUNT
	.align		4
.L_15:
        /*0060*/ 	.byte	0x04, 0x2f
        /*0062*/ 	.short	(.L_17 - .L_16)
	.align		4
.L_16:
        /*0064*/ 	.word	index@(_Z7FP32AddPfS_S_i)
        /*0068*/ 	.word	0x0000001a


	//----- nvinfo : EIATTR_FRAME_SIZE
	.align		4
.L_17:
        /*006c*/ 	.byte	0x04, 0x11
        /*006e*/ 	.short	(.L_19 - .L_18)
	.align		4
.L_18:
        /*0070*/ 	.word	index@(_Z7FP32AddPfS_S_i)
        /*0074*/ 	.word	0x00000000


	//----- nvinfo : EIATTR_MIN_STACK_SIZE
	.align		4
.L_19:
        /*0078*/ 	.byte	0x04, 0x12
        /*007a*/ 	.short	(.L_21 - .L_20)
	.align		4
.L_20:
        /*007c*/ 	.word	index@(_Z7FP32AddPfS_S_i)
        /*0080*/ 	.word	0x00000000


	//----- nvinfo : EIATTR_MIN_STACK_SIZE
	.align		4
.L_21:
        /*0084*/ 	.byte	0x04, 0x12
        /*0086*/ 	.short	(.L_23 - .L_22)
	.align		4
.L_22:
        /*0088*/ 	.word	index@(_Z7HalfAddP7__half2S0_S0_i)
        /*008c*/ 	.word	0x00000000


	//----- nvinfo : EIATTR_MIN_STACK_SIZE
	.align		4
.L_23:
        /*0090*/ 	.byte	0x04, 0x12
        /*0092*/ 	.short	(.L_25 - .L_24)
	.align		4
.L_24:
        /*0094*/ 	.word	index@(_Z8Half2AddP7__half2S0_S0_i)
        /*0098*/ 	.word	0x00000000


	//----- nvinfo : EIATTR_MIN_STACK_SIZE
	.align		4
.L_25:
        /*009c*/ 	.byte	0x04, 0x12
        /*009e*/ 	.short	(.L_27 - .L_26)
	.align		4
.L_26:
        /*00a0*/ 	.word	index@(_Z15half22Float2VecP7__half2P6float2i)
        /*00a4*/ 	.word	0x00000000


	//----- nvinfo : EIATTR_MIN_STACK_SIZE
	.align		4
.L_27:
        /*00a8*/ 	.byte	0x04, 0x12
        /*00aa*/ 	.short	(.L_29 - .L_28)
	.align		4
.L_28:
        /*00ac*/ 	.word	index@(_Z15float22Half2VecP6float2P7__half2i)
        /*00b0*/ 	.word	0x00000000
.L_29:


//--------------------- .nv.compat                --------------------------
	.section	.nv.compat,"",@"SHT_CUDA_COMPAT_INFO"
	.align	4
        /*0000*/ 	.byte	0x02, 0x09, 0x00, 0x00, 0x02, 0x02, 0x01, 0x00, 0x02, 0x05, 0x05, 0x00, 0x03, 0x07, 0x01, 0x01
        /*0010*/ 	.byte	0x02, 0x03, 0x00, 0x00, 0x02, 0x06, 0x01, 0x00, 0x04, 0x0b, 0x08, 0x00, 0x09, 0x00, 0x00, 0x00
        /*0020*/ 	.byte	0x00, 0x00, 0x00, 0x00


//--------------------- .nv.info._Z7FP32AddPfS_S_i --------------------------
	.section	.nv.info._Z7FP32AddPfS_S_i,"",@"SHT_CUDA_INFO"
	.sectionflags	@""
	.align	4


	//----- nvinfo : EIATTR_CUDA_API_VERSION
	.align		4
        /*0000*/ 	.byte	0x04, 0x37
        /*0002*/ 	.short	(.L_31 - .L_30)
.L_30:
        /*0004*/ 	.word	0x00000082


	//----- nvinfo : EIATTR_KPARAM_INFO
	.align		4
.L_31:
        /*0008*/ 	.byte	0x04, 0x17
        /*000a*/ 	.short	(.L_33 - .L_32)
.L_32:
        /*000c*/ 	.word	0x00000000
        /*0010*/ 	.short	0x0003
        /*0012*/ 	.short	0x0018
        /*0014*/ 	.byte	0x00, 0xf0, 0x11, 0x00


	//----- nvinfo : EIATTR_KPARAM_INFO
	.align		4
.L_33:
        /*0018*/ 	.byte	0x04, 0x17
        /*001a*/ 	.short	(.L_35 - .L_34)
.L_34:
        /*001c*/ 	.word	0x00000000
        /*0020*/ 	.short	0x0002
        /*0022*/ 	.short	0x0010
        /*0024*/ 	.byte	0x00, 0xf5, 0x21, 0x00


	//----- nvinfo : EIATTR_KPARAM_INFO
	.align		4
.L_35:
        /*0028*/ 	.byte	0x04, 0x17
        /*002a*/ 	.short	(.L_37 - .L_36)
.L_36:
        /*002c*/ 	.word	0x00000000
        /*0030*/ 	.short	0x0001
        /*0032*/ 	.short	0x0008
        /*0034*/ 	.byte	0x00, 0xf5, 0x21, 0x00


	//----- nvinfo : EIATTR_KPARAM_INFO
	.align		4
.L_37:
        /*0038*/ 	.byte	0x04, 0x17
        /*003a*/ 	.short	(.L_39 - .L_38)
.L_38:
        /*003c*/ 	.word	0x00000000
        /*0040*/ 	.short	0x0000
        /*0042*/ 	.short	0x0000
        /*0044*/ 	.byte	0x00, 0xf5, 0x21, 0x00


	//----- nvinfo : EIATTR_SPARSE_MMA_MASK
	.align		4
.L_39:
        /*0048*/ 	.byte	0x03, 0x50
        /*004a*/ 	.short	0x0000


	//----- nvinfo : EIATTR_MAXREG_COUNT
	.align		4
        /*004c*/ 	.byte	0x03, 0x1b
        /*004e*/ 	.short	0x00ff


	//----- nvinfo : EIATTR_MERCURY_ISA_VERSION
	.align		4
        /*0050*/ 	.byte	0x03, 0x5f
        /*0052*/ 	.short	0x0101


	//----- nvinfo : EIATTR_VRC_CTA_INIT_COUNT
	.align		4
        /*0054*/ 	.byte	0x02, 0x4a
	.zero		1
	.zero		1


	//----- nvinfo : EIATTR_EXIT_INSTR_OFFSETS
	.align		4
        /*0058*/ 	.byte	0x04, 0x1c
        /*005a*/ 	.short	(.L_41 - .L_40)


	//   ....[0]....
.L_40:
        /*005c*/ 	.word	0x00000090


	//   ....[1]....
        /*0060*/ 	.word	0x000003a0


	//   ....[2]....
        /*0064*/ 	.word	0x000005d0


	//----- nvinfo : EIATTR_CRS_STACK_SIZE
	.align		4
.L_41:
        /*0068*/ 	.byte	0x04, 0x1e
        /*006a*/ 	.short	(.L_43 - .L_42)
.L_42:
        /*006c*/ 	.word	0x00000000


	//----- nvinfo : EIATTR_CBANK_PARAM_SIZE
	.align		4
.L_43:
        /*0070*/ 	.byte	0x03, 0x19
        /*0072*/ 	.short	0x001c


	//----- nvinfo : EIATTR_PARAM_CBANK
	.align		4
        /*0074*/ 	.byte	0x04, 0x0a
        /*0076*/ 	.short	(.L_45 - .L_44)
	.align		4
.L_44:
        /*0078*/ 	.word	index@(.nv.constant0._Z7FP32AddPfS_S_i)
        /*007c*/ 	.short	0x0380
        /*007e*/ 	.short	0x001c


	//----- nvinfo : EIATTR_SW_WAR
	.align		4
.L_45:
        /*0080*/ 	.byte	0x04, 0x36
        /*0082*/ 	.short	(.L_47 - .L_46)
.L_46:
        /*0084*/ 	.word	0x00000008
.L_47:


//--------------------- .nv.info._Z7HalfAddP7__half2S0_S0_i --------------------------
	.section	.nv.info._Z7HalfAddP7__half2S0_S0_i,"",@"SHT_CUDA_INFO"
	.sectionflags	@""
	.align	4


	//----- nvinfo : EIATTR_CUDA_API_VERSION
	.align		4
        /*0000*/ 	.byte	0x04, 0x37
        /*0002*/ 	.short	(.L_49 - .L_48)
.L_48:
        /*0004*/ 	.word	0x00000082


	//----- nvinfo : EIATTR_KPARAM_INFO
	.align		4
.L_49:
        /*0008*/ 	.byte	0x04, 0x17
        /*000a*/ 	.short	(.L_51 - .L_50)
.L_50:
        /*000c*/ 	.word	0x00000000
        /*0010*/ 	.short	0x0003
        /*0012*/ 	.short	0x0018
        /*0014*/ 	.byte	0x00, 0xf0, 0x11, 0x00


	//----- nvinfo : EIATTR_KPARAM_INFO
	.align		4
.L_51:
        /*0018*/ 	.byte	0x04, 0x17
        /*001a*/ 	.short	(.L_53 - .L_52)
.L_52:
        /*001c*/ 	.word	0x00000000
        /*0020*/ 	.short	0x0002
        /*0022*/ 	.short	0x0010
        /*0024*/ 	.byte	0x00, 0xf5, 0x21, 0x00


	//----- nvinfo : EIATTR_KPARAM_INFO
	.align		4
.L_53:
        /*0028*/ 	.byte	0x04, 0x17
        /*002a*/ 	.short	(.L_55 - .L_54)
.L_54:
        /*002c*/ 	.word	0x00000000
        /*0030*/ 	.short	0x0001
        /*0032*/ 	.short	0x0008
        /*0034*/ 	.byte	0x00, 0xf5, 0x21, 0x00


	//----- nvinfo : EIATTR_KPARAM_INFO
	.align		4
.L_55:
        /*0038*/ 	.byte	0x04, 0x17
        /*003a*/ 	.short	(.L_57 - .L_56)
.L_56:
        /*003c*/ 	.word	0x00000000
        /*0040*/ 	.short	0x0000
        /*0042*/ 	.short	0x0000
        /*0044*/ 	.byte	0x00, 0xf5, 0x21, 0x00


	//----- nvinfo : EIATTR_SPARSE_MMA_MASK
	.align		4
.L_57:
        /*0048*/ 	.byte	0x03, 0x50
        /*004a*/ 	.short	0x0000


	//----- nvinfo : EIATTR_MAXREG_COUNT
	.align		4
        /*004c*/ 	.byte	0x03, 0x1b
        /*004e*/ 	.short	0x00ff


	//----- nvinfo : EIATTR_MERCURY_ISA_VERSION
	.align		4
        /*0050*/ 	.byte	0x03, 0x5f
        /*0052*/ 	.short	0x0101


	//----- nvinfo : EIATTR_VRC_CTA_INIT_COUNT
	.align		4
        /*0054*/ 	.byte	0x02, 0x4a
	.zero		1
	.zero		1


	//----- nvinfo : EIATTR_EXIT_INSTR_OFFSETS
	.align		4
        /*0058*/ 	.byte	0x04, 0x1c
        /*005a*/ 	.short	(.L_59 - .L_58)


	//   ....[0]....
.L_58:
        /*005c*/ 	.word	0x000000b0


	//   ....[1]....
        /*0060*/ 	.word	0x00000440


	//   ....[2]....
        /*0064*/ 	.word	0x00000770


	//----- nvinfo : EIATTR_CRS_STACK_SIZE
	.align		4
.L_59:
        /*0068*/ 	.byte	0x04, 0x1e
        /*006a*/ 	.short	(.L_61 - .L_60)
.L_60:
        /*006c*/ 	.word	0x00000000


	//----- nvinfo : EIATTR_CBANK_PARAM_SIZE
	.align		4
.L_61:
        /*0070*/ 	.byte	0x03, 0x19
        /*0072*/ 	.short	0x001c


	//----- nvinfo : EIATTR_PARAM_CBANK
	.align		4
        /*0074*/ 	.byte	0x04, 0x0a
        /*0076*/ 	.short	(.L_63 - .L_62)
	.align		4
.L_62:
        /*0078*/ 	.word	index@(.nv.constant0._Z7HalfAddP7__half2S0_S0_i)
        /*007c*/ 	.short	0x0380
        /*007e*/ 	.short	0x001c


	//----- nvinfo : EIATTR_SW_WAR
	.align		4
.L_63:
        /*0080*/ 	.byte	0x04, 0x36
        /*0082*/ 	.short	(.L_65 - .L_64)
.L_64:
        /*0084*/ 	.word	0x00000008
.L_65:


//--------------------- .nv.info._Z8Half2AddP7__half2S0_S0_i --------------------------
	.section	.nv.info._Z8Half2AddP7__half2S0_S0_i,"",@"SHT_CUDA_INFO"
	.sectionflags	@""
	.align	4


	//----- nvinfo : EIATTR_CUDA_API_VERSION
	.align		4
        /*0000*/ 	.byte	0x04, 0x37
        /*0002*/ 	.short	(.L_67 - .L_66)
.L_66:
        /*0004*/ 	.word	0x00000082


	//----- nvinfo : EIATTR_KPARAM_INFO
	.align		4
.L_67:
        /*0008*/ 	.byte	0x04, 0x17
        /*000a*/ 	.short	(.L_69 - .L_68)
.L_68:
        /*000c*/ 	.word	0x00000000
        /*0010*/ 	.short	0x0003
        /*0012*/ 	.short	0x0018
        /*0014*/ 	.byte	0x00, 0xf0, 0x11, 0x00


	//----- nvinfo : EIATTR_KPARAM_INFO
	.align		4
.L_69:
        /*0018*/ 	.byte	0x04, 0x17
        /*001a*/ 	.short	(.L_71 - .L_70)
.L_70:
        /*001c*/ 	.word	0x00000000
        /*0020*/ 	.short	0x0002
        /*0022*/ 	.short	0x0010
        /*0024*/ 	.byte	0x00, 0xf5, 0x21, 0x00


	//----- nvinfo : EIATTR_KPARAM_INFO
	.align		4
.L_71:
        /*0028*/ 	.byte	0x04, 0x17
        /*002a*/ 	.short	(.L_73 - .L_72)
.L_72:
        /*002c*/ 	.word	0x00000000
        /*0030*/ 	.short	0x0001
        /*0032*/ 	.short	0x0008
        /*0034*/ 	.byte	0x00, 0xf5, 0x21, 0x00


	//----- nvinfo : EIATTR_KPARAM_INFO
	.align		4
.L_73:
        /*0038*/ 	.byte	0x04, 0x17
        /*003a*/ 	.short	(.L_75 - .L_74)
.L_74:
        /*003c*/ 	.word	0x00000000
        /*0040*/ 	.short	0x0000
        /*0042*/ 	.short	0x0000
        /*0044*/ 	.byte	0x00, 0xf5, 0x21, 0x00


	//----- nvinfo : EIATTR_SPARSE_MMA_MASK
	.align		4
.L_75:
        /*0048*/ 	.byte	0x03, 0x50
        /*004a*/ 	.short	0x0000


	//----- nvinfo : EIATTR_MAXREG_COUNT
	.align		4
        /*004c*/ 	.byte	0x03, 0x1b
        /*004e*/ 	.short	0x00ff


	//----- nvinfo : EIATTR_MERCURY_ISA_VERSION
	.align		4
        /*0050*/ 	.byte	0x03, 0x5f
        /*0052*/ 	.short	0x0101


	//----- nvinfo : EIATTR_VRC_CTA_INIT_COUNT
	.align		4
        /*0054*/ 	.byte	0x02, 0x4a
	.zero		1
	.zero		1


	//----- nvinfo : EIATTR_EXIT_INSTR_OFFSETS
	.align		4
        /*0058*/ 	.byte	0x04, 0x1c
        /*005a*/ 	.short	(.L_77 - .L_76)


	//   ....[0]....
.L_76:
        /*005c*/ 	.word	0x000000b0


	//   ....[1]....
        /*0060*/ 	.word	0x000003c0


	//   ....[2]....
        /*0064*/ 	.word	0x000005f0


	//----- nvinfo : EIATTR_CRS_STACK_SIZE
	.align		4
.L_77:
        /*0068*/ 	.byte	0x04, 0x1e
        /*006a*/ 	.short	(.L_79 - .L_78)
.L_78:
        /*006c*/ 	.word	0x00000000


	//----- nvinfo : EIATTR_CBANK_PARAM_SIZE
	.align		4
.L_79:
        /*0070*/ 	.byte	0x03, 0x19
        /*0072*/ 	.short	0x001c


	//----- nvinfo : EIATTR_PARAM_CBANK
	.align		4
        /*0074*/ 	.byte	0x04, 0x0a
        /*0076*/ 	.short	(.L_81 - .L_80)
	.align		4
.L_80:
        /*0078*/ 	.word	index@(.nv.constant0._Z8Half2AddP7__half2S0_S0_i)
        /*007c*/ 	.short	0x0380
        /*007e*/ 	.short	0x001c


	//----- nvinfo : EIATTR_SW_WAR
	.align		4
.L_81:
        /*0080*/ 	.byte	0x04, 0x36
        /*0082*/ 	.short	(.L_83 - .L_82)
.L_82:
        /*0084*/ 	.word	0x00000008
.L_83:


//--------------------- .nv.info._Z15half22Float2VecP7__half2P6float2i --------------------------
	.section	.nv.info._Z15half22Float2VecP7__half2P6float2i,"",@"SHT_CUDA_INFO"
	.sectionflags	@""
	.align	4


	//----- nvinfo : EIATTR_CUDA_API_VERSION
	.align		4
        /*0000*/ 	.byte	0x04, 0x37
        /*0002*/ 	.short	(.L_85 - .L_84)
.L_84:
        /*0004*/ 	.word	0x00000082


	//----- nvinfo : EIATTR_KPARAM_INFO
	.align		4
.L_85:
        /*0008*/ 	.byte	0x04, 0x17
        /*000a*/ 	.short	(.L_87 - .L_86)
.L_86:
        /*000c*/ 	.word	0x00000000
        /*0010*/ 	.short	0x0002
        /*0012*/ 	.short	0x0010
        /*0014*/ 	.byte	0x00, 0xf0, 0x11, 0x00


	//----- nvinfo : EIATTR_KPARAM_INFO
	.align		4
.L_87:
        /*0018*/ 	.byte	0x04, 0x17
        /*001a*/ 	.short	(.L_89 - .L_88)
.L_88:
        /*001c*/ 	.word	0x00000000
        /*0020*/ 	.short	0x0001
        /*0022*/ 	.short	0x0008
        /*0024*/ 	.byte	0x00, 0xf5, 0x21, 0x00


	//----- nvinfo : EIATTR_KPARAM_INFO
	.align		4
.L_89:
        /*0028*/ 	.byte	0x04, 0x17
        /*002a*/ 	.short	(.L_91 - .L_90)
.L_90:
        /*002c*/ 	.word	0x00000000
        /*0030*/ 	.short	0x0000
        /*0032*/ 	.short	0x0000
        /*0034*/ 	.byte	0x00, 0xf5, 0x21, 0x00


	//----- nvinfo : EIATTR_SPARSE_MMA_MASK
	.align		4
.L_91:
        /*0038*/ 	.byte	0x03, 0x50
        /*003a*/ 	.short	0x0000


	//----- nvinfo : EIATTR_MAXREG_COUNT
	.align		4
        /*003c*/ 	.byte	0x03, 0x1b
        /*003e*/ 	.short	0x00ff


	//----- nvinfo : EIATTR_MERCURY_ISA_VERSION
	.align		4
        /*0040*/ 	.byte	0x03, 0x5f
        /*0042*/ 	.short	0x0101


	//----- nvinfo : EIATTR_VRC_CTA_INIT_COUNT
	.align		4
        /*0044*/ 	.byte	0x02, 0x4a
	.zero		1
	.zero		1


	//----- nvinfo : EIATTR_EXIT_INSTR_OFFSETS
	.align		4
        /*0048*/ 	.byte	0x04, 0x1c
        /*004a*/ 	.short	(.L_93 - .L_92)


	//   ....[0]....
.L_92:
        /*004c*/ 	.word	0x000000b0


	//   ....[1]....
        /*0050*/ 	.word	0x000003c0


	//   ....[2]....
        /*0054*/ 	.word	0x00000580


	//----- nvinfo : EIATTR_CRS_STACK_SIZE
	.align		4
.L_93:
        /*0058*/ 	.byte	0x04, 0x1e
        /*005a*/ 	.short	(.L_95 - .L_94)
.L_94:
        /*005c*/ 	.word	0x00000000


	//----- nvinfo : EIATTR_CBANK_PARAM_SIZE
	.align		4
.L_95:
        /*0060*/ 	.byte	0x03, 0x19
        /*0062*/ 	.short	0x0014


	//----- nvinfo : EIATTR_PARAM_CBANK
	.align		4
        /*0064*/ 	.byte	0x04, 0x0a
        /*0066*/ 	.short	(.L_97 - .L_96)
	.align		4
.L_96:
        /*0068*/ 	.word	index@(.nv.constant0._Z15half22Float2VecP7__half2P6float2i)
        /*006c*/ 	.short	0x0380
        /*006e*/ 	.short	0x0014


	//----- nvinfo : EIATTR_SW_WAR
	.align		4
.L_97:
        /*0070*/ 	.byte	0x04, 0x36
        /*0072*/ 	.short	(.L_99 - .L_98)
.L_98:
        /*0074*/ 	.word	0x00000008
.L_99:


//--------------------- .nv.info._Z15float22Half2VecP6float2P7__half2i --------------------------
	.section	.nv.info._Z15float22Half2VecP6float2P7__half2i,"",@"SHT_CUDA_INFO"
	.sectionflags	@""
	.align	4


	//----- nvinfo : EIATTR_CUDA_API_VERSION
	.align		4
        /*0000*/ 	.byte	0x04, 0x37
        /*0002*/ 	.short	(.L_101 - .L_100)
.L_100:
        /*0004*/ 	.word	0x00000082


	//----- nvinfo : EIATTR_KPARAM_INFO
	.align		4
.L_101:
        /*0008*/ 	.byte	0x04, 0x17
        /*000a*/ 	.short	(.L_103 - .L_102)
.L_102:
        /*000c*/ 	.word	0x00000000
        /*0010*/ 	.short	0x0002
        /*0012*/ 	.short	0x0010
        /*0014*/ 	.byte	0x00, 0xf0, 0x11, 0x00


	//----- nvinfo : EIATTR_KPARAM_INFO
	.align		4
.L_103:
        /*0018*/ 	.byte	0x04, 0x17
        /*001a*/ 	.short	(.L_105 - .L_104)
.L_104:
        /*001c*/ 	.word	0x00000000
        /*0020*/ 	.short	0x0001
        /*0022*/ 	.short	0x0008
        /*0024*/ 	.byte	0x00, 0xf5, 0x21, 0x00


	//----- nvinfo : EIATTR_KPARAM_INFO
	.align		4
.L_105:
        /*0028*/ 	.byte	0x04, 0x17
        /*002a*/ 	.short	(.L_107 - .L_106)
.L_106:
        /*002c*/ 	.word	0x00000000
        /*0030*/ 	.short	0x0000
        /*0032*/ 	.short	0x0000
        /*0034*/ 	.byte	0x00, 0xf5, 0x21, 0x00


	//----- nvinfo : EIATTR_SPARSE_MMA_MASK
	.align		4
.L_107:
        /*0038*/ 	.byte	0x03, 0x50
        /*003a*/ 	.short	0x0000


	//----- nvinfo : EIATTR_MAXREG_COUNT
	.align		4
        /*003c*/ 	.byte	0x03, 0x1b
        /*003e*/ 	.short	0x00ff


	//----- nvinfo : EIATTR_MERCURY_ISA_VERSION
	.align		4
        /*0040*/ 	.byte	0x03, 0x5f
        /*0042*/ 	.short	0x0101


	//----- nvinfo : EIATTR_VRC_CTA_INIT_COUNT
	.align		4
        /*0044*/ 	.byte	0x02, 0x4a
	.zero		1
	.zero		1


	//----- nvinfo : EIATTR_EXIT_INSTR_OFFSETS
	.align		4
        /*0048*/ 	.byte	0x04, 0x1c
        /*004a*/ 	.short	(.L_109 - .L_108)


	//   ....[0]....
.L_108:
        /*004c*/ 	.word	0x000000b0


	//   ....[1]....
        /*0050*/ 	.word	0x000003b0


	//   ....[2]....
        /*0054*/ 	.word	0x00000530


	//----- nvinfo : EIATTR_CRS_STACK_SIZE
	.align		4
.L_109:
        /*0058*/ 	.byte	0x04, 0x1e
        /*005a*/ 	.short	(.L_111 - .L_110)
.L_110:
        /*005c*/ 	.word	0x00000000


	//----- nvinfo : EIATTR_CBANK_PARAM_SIZE
	.align		4
.L_111:
        /*0060*/ 	.byte	0x03, 0x19
        /*0062*/ 	.short	0x0014


	//----- nvinfo : EIATTR_PARAM_CBANK
	.align		4
        /*0064*/ 	.byte	0x04, 0x0a
        /*0066*/ 	.short	(.L_113 - .L_112)
	.align		4
.L_112:
        /*0068*/ 	.word	index@(.nv.constant0._Z15float22Half2VecP6float2P7__half2i)
        /*006c*/ 	.short	0x0380
        /*006e*/ 	.short	0x0014


	//----- nvinfo : EIATTR_SW_WAR
	.align		4
.L_113:
        /*0070*/ 	.byte	0x04, 0x36
        /*0072*/ 	.short	(.L_115 - .L_114)
.L_114:
        /*0074*/ 	.word	0x00000008
.L_115:


//--------------------- .nv.callgraph             --------------------------
	.section	.nv.callgraph,"",@"SHT_CUDA_CALLGRAPH"
	.align	4
	.sectionentsize	8
	.align		4
        /*0000*/ 	.word	0x00000000
	.align		4
        /*0004*/ 	.word	0xffffffff
	.align		4
        /*0008*/ 	.word	0x00000000
	.align		4
        /*000c*/ 	.word	0xfffffffe
	.align		4
        /*0010*/ 	.word	0x00000000
	.align		4
        /*0014*/ 	.word	0xfffffffd
	.align		4
        /*0018*/ 	.word	0x00000000
	.align		4
        /*001c*/ 	.word	0xfffffffc


//--------------------- .text._Z7FP32AddPfS_S_i   --------------------------
	.section	.text._Z7FP32AddPfS_S_i,"ax",@progbits
	.align	128
        .global         _Z7FP32AddPfS_S_i
        .type           _Z7FP32AddPfS_S_i,@function
        .size           _Z7FP32AddPfS_S_i,(.L_x_25 - _Z7FP32AddPfS_S_i)
        .other          _Z7FP32AddPfS_S_i,@"STO_CUDA_ENTRY STV_DEFAULT"
_Z7FP32AddPfS_S_i:
.text._Z7FP32AddPfS_S_i:
[----:B------:R-:W-:Y:S01]  /*0000*/  LDC R1, c[0x0][0x37c] ;  /* 0x0000df00ff017b82 */ /* 0x000fe20000000800 */
[----:B------:R-:W0:Y:S01]  /*0010*/  S2R R3, SR_CTAID.X ;  /* 0x0000000000037919 */ /* 0x000e220000002500 */
[----:B------:R-:W0:Y:S06]  /*0020*/  LDCU UR4, c[0x0][0x360] ;  /* 0x00006c00ff0477ac */ /* 0x000e2c0008000800 */
[----:B------:R-:W1:Y:S01]  /*0030*/  LDC R2, c[0x0][0x370] ;  /* 0x0000dc00ff027b82 */ /* 0x000e620000000800 */
[----:B------:R-:W0:Y:S01]  /*0040*/  S2R R0, SR_TID.X ;  /* 0x0000000000007919 */ /* 0x000e220000002100 */
[----:B------:R-:W2:Y:S01]  /*0050*/  LDCU UR6, c[0x0][0x398] ;  /* 0x00007300ff0677ac */ /* 0x000ea20008000800 */
[----:B0-----:R-:W-:-:S02]  /*0060*/  IMAD R3, R3, UR4, R0 ;  /* 0x0000000403037c24 */ /* 0x001fc4000f8e0200 */
[----:B-1----:R-:W-:-:S03]  /*0070*/  IMAD R0, R2, UR4, RZ ;  /* 0x0000000402007c24 */ /* 0x002fc6000f8e02ff */
[----:B--2---:R-:W-:-:S13]  /*0080*/  ISETP.GE.AND P0, PT, R3, UR6, PT ;  /* 0x0000000603007c0c */ /* 0x004fda000bf06270 */
[----:B------:R-:W-:Y:S05]  /*0090*/  @P0 EXIT ;  /* 0x000000000000094d */ /* 0x000fea0003800000 */
[----:B------:R-:W0:Y:S01]  /*00a0*/  I2F.U32.RP R8, R0 ;  /* 0x0000000000087306 */ /* 0x000e220000209000 */
[----:B------:R-:W-:Y:S01]  /*00b0*/  IADD3 R2, PT, PT, R0, R3, RZ ;  /* 0x0000000300027210 */ /* 0x000fe20007ffe0ff */
[----:B------:R-:W1:Y:S01]  /*00c0*/  LDCU.64 UR4, c[0x0][0x358] ;  /* 0x00006b00ff0477ac */ /* 0x000e620008000a00 */
[----:B------:R-:W-:Y:S01]  /*00d0*/  IADD3 R9, PT, PT, RZ, -R0, RZ ;  /* 0x80000000ff097210 */ /* 0x000fe20007ffe0ff */
[----:B------:R-:W-:Y:S01]  /*00e0*/  BSSY.RECONVERGENT B0, `(.L_x_0) ;  /* 0x000002b000007945 */ /* 0x000fe20003800200 */
[C---:B------:R-:W-:Y:S02]  /*00f0*/  ISETP.GE.AND P0, PT, R2.reuse, UR6, PT ;  /* 0x0000000602007c0c */ /* 0x040fe4000bf06270 */
[----:B------:R-:W-:Y:S02]  /*0100*/  VIMNMX R7, PT, PT, R2, UR6, !PT ;  /* 0x0000000602077c48 */ /* 0x000fe4000ffe0100 */
[----:B------:R-:W-:Y:S02]  /*0110*/  SEL R6, RZ, 0x1, P0 ;  /* 0x00000001ff067807 */ /* 0x000fe40000000000 */
[----:B------:R-:W-:-:S02]  /*0120*/  ISETP.NE.U32.AND P2, PT, R0, RZ, PT ;  /* 0x000000ff0000720c */ /* 0x000fc40003f45070 */
[----:B------:R-:W-:Y:S01]  /*0130*/  IADD3 R7, PT, PT, R7, -R2, -R6 ;  /* 0x8000000207077210 */ /* 0x000fe20007ffe806 */
[----:B0-----:R-:W0:Y:S02]  /*0140*/  MUFU.RCP R8, R8 ;  /* 0x0000000800087308 */ /* 0x001e240000001000 */
[----:B0-----:R-:W-:-:S06]  /*0150*/  IADD3 R4, PT, PT, R8, 0xffffffe, RZ ;  /* 0x0ffffffe08047810 */ /* 0x001fcc0007ffe0ff */
[----:B------:R0:W2:Y:S02]  /*0160*/  F2I.FTZ.U32.TRUNC.NTZ R5, R4 ;  /* 0x0000000400057305 */ /* 0x0000a4000021f000 */
[----:B0-----:R-:W-:Y:S02]  /*0170*/  HFMA2 R4, -RZ, RZ, 0, 0 ;  /* 0x00000000ff047431 */ /* 0x001fe400000001ff */
[----:B--2---:R-:W-:-:S04]  /*0180*/  IMAD R9, R9, R5, RZ ;  /* 0x0000000509097224 */ /* 0x004fc800078e02ff */
[----:B------:R-:W-:-:S06]  /*0190*/  IMAD.HI.U32 R8, R5, R9, R4 ;  /* 0x0000000905087227 */ /* 0x000fcc00078e0004 */
[----:B------:R-:W-:-:S05]  /*01a0*/  IMAD.HI.U32 R5, R8, R7, RZ ;  /* 0x0000000708057227 */ /* 0x000fca00078e00ff */
[----:B------:R-:W-:-:S05]  /*01b0*/  IADD3 R2, PT, PT, -R5, RZ, RZ ;  /* 0x000000ff05027210 */ /* 0x000fca0007ffe1ff */
[----:B------:R-:W-:-:S05]  /*01c0*/  IMAD R7, R0, R2, R7 ;  /* 0x0000000200077224 */ /* 0x000fca00078e0207 */
[----:B------:R-:W-:-:S13]  /*01d0*/  ISETP.GE.U32.AND P0, PT, R7, R0, PT ;  /* 0x000000000700720c */ /* 0x000fda0003f06070 */
[----:B------:R-:W-:Y:S02]  /*01e0*/  @P0 IADD3 R7, PT, PT, -R0, R7, RZ ;  /* 0x0000000700070210 */ /* 0x000fe40007ffe1ff */
[----:B------:R-:W-:Y:S02]  /*01f0*/  @P0 IADD3 R5, PT, PT, R5, 0x1, RZ ;  /* 0x0000000105050810 */ /* 0x000fe40007ffe0ff */
[----:B------:R-:W-:-:S13]  /*0200*/  ISETP.GE.U32.AND P1, PT, R7, R0, PT ;  /* 0x000000000700720c */ /* 0x000fda0003f26070 */
[----:B------:R-:W-:Y:S02]  /*0210*/  @P1 IADD3 R5, PT, PT, R5, 0x1, RZ ;  /* 0x0000000105051810 */ /* 0x000fe40007ffe0ff */
[----:B------:R-:W-:-:S04]  /*0220*/  @!P2 LOP3.LUT R5, RZ, R0, RZ, 0x33, !PT ;  /* 0x00000000ff05a212 */ /* 0x000fc800078e33ff */
[----:B------:R-:W-:-:S04]  /*0230*/  IADD3 R2, PT, PT, R6, R5, RZ ;  /* 0x0000000506027210 */ /* 0x000fc80007ffe0ff */
[C---:B------:R-:W-:Y:S02]  /*0240*/  LOP3.LUT R4, R2.reuse, 0x3, RZ, 0xc0, !PT ;  /* 0x0000000302047812 */ /* 0x040fe400078ec0ff */
[----:B------:R-:W-:Y:S02]  /*0250*/  ISETP.GE.U32.AND P1, PT, R2, 0x3, PT ;  /* 0x000000030200780c */ /* 0x000fe40003f26070 */
[----:B------:R-:W-:-:S13]  /*0260*/  ISETP.NE.AND P0, PT, R4, 0x3, PT ;  /* 0x000000030400780c */ /* 0x000fda0003f05270 */
[----:B-1----:R-:W-:Y:S05]  /*0270*/  @!P0 BRA `(.L_x_1) ;  /* 0x0000000000448947 */ /* 0x002fea0003800000 */
[----:B------:R-:W0:Y:S01]  /*0280*/  LDC.64 R4, c[0x0][0x390] ;  /* 0x0000e400ff047b82 */ /* 0x000e220000000a00 */
[----:B------:R-:W-:-:S04]  /*0290*/  IADD3 R2, PT, PT, R2, 0x1, RZ ;  /* 0x0000000102027810 */ /* 0x000fc80007ffe0ff */
[----:B------:R-:W-:-:S03]  /*02a0*/  LOP3.LUT R2, R2, 0x3, RZ, 0xc0, !PT ;  /* 0x0000000302027812 */ /* 0x000fc600078ec0ff */
[----:B------:R-:W1:Y:S01]  /*02b0*/  LDC.64 R6, c[0x0][0x380] ;  /* 0x0000e000ff067b82 */ /* 0x000e620000000a00 */
[----:B------:R-:W-:-:S07]  /*02c0*/  IADD3 R2, PT, PT, -R2, RZ, RZ ;  /* 0x000000ff02027210 */ /* 0x000fce0007ffe1ff */
[----:B------:R-:W2:Y:S02]  /*02d0*/  LDC.64 R8, c[0x0][0x388] ;  /* 0x0000e200ff087b82 */ /* 0x000ea40000000a00 */
.L_x_2:
[----:B--2---:R-:W-:-:S04]  /*02e0*/  IMAD.WIDE R12, R3, 0x4, R8 ;  /* 0x00000004030c7825 */ /* 0x004fc800078e0208 */
[C---:B-1----:R-:W-:Y:S02]  /*02f0*/  IMAD.WIDE R14, R3.reuse, 0x4, R6 ;  /* 0x00000004030e7825 */ /* 0x042fe400078e0206 */
[----:B------:R-:W2:Y:S04]  /*0300*/  LDG.E R13, desc[UR4][R12.64] ;  /* 0x000000040c0d7981 */ /* 0x000ea8000c1e1900 */
[----:B------:R-:W2:Y:S01]  /*0310*/  LDG.E R14, desc[UR4][R14.64] ;  /* 0x000000040e0e7981 */ /* 0x000ea2000c1e1900 */
[----:B0--3--:R-:W-:Y:S01]  /*0320*/  IMAD.WIDE R10, R3, 0x4, R4 ;  /* 0x00000004030a7825 */ /* 0x009fe200078e0204 */
[----:B------:R-:W-:Y:S02]  /*0330*/  IADD3 R2, PT, PT, R2, 0x1, RZ ;  /* 0x0000000102027810 */ /* 0x000fe40007ffe0ff */
[----:B------:R-:W-:-:S02]  /*0340*/  IADD3 R3, PT, PT, R0, R3, RZ ;  /* 0x0000000300037210 */ /* 0x000fc40007ffe0ff */
[----:B------:R-:W-:Y:S01]  /*0350*/  ISETP.NE.AND P0, PT, R2, RZ, PT ;  /* 0x000000ff0200720c */ /* 0x000fe20003f05270 */
[----:B--2---:R-:W-:-:S05]  /*0360*/  FADD R17, R14, R13 ;  /* 0x0000000d0e117221 */ /* 0x004fca0000000000 */
[----:B------:R3:W-:Y:S07]  /*0370*/  STG.E desc[UR4][R10.64], R17 ;  /* 0x000000110a007986 */ /* 0x0007ee000c101904 */
[----:B------:R-:W-:Y:S05]  /*0380*/  @P0 BRA `(.L_x_2) ;  /* 0xfffffffc00d40947 */ /* 0x000fea000383ffff */
.L_x_1:
[----:B------:R-:W-:Y:S05]  /*0390*/  BSYNC.RECONVERGENT B0 ;  /* 0x0000000000007941 */ /* 0x000fea0003800200 */
.L_x_0:
[----:B------:R-:W-:Y:S05]  /*03a0*/  @!P1 EXIT ;  /* 0x000000000000994d */ /* 0x000fea0003800000 */
.L_x_3:
[----:B------:R-:W3:Y:S08]  /*03b0*/  LDC.64 R4, c[0x0][0x380] ;  /* 0x0000e000ff047b82 */ /* 0x000ef00000000a00 */
[----:B------:R-:W0:Y:S01]  /*03c0*/  LDC.64 R6, c[0x0][0x388] ;  /* 0x0000e200ff067b82 */ /* 0x000e220000000a00 */
[----:B---3--:R-:W-:-:S07]  /*03d0*/  IMAD.WIDE R10, R3, 0x4, R4 ;  /* 0x00000004030a7825 */ /* 0x008fce00078e0204 */
[----:B------:R-:W1:Y:S01]  /*03e0*/  LDC.64 R4, c[0x0][0x390] ;  /* 0x0000e400ff047b82 */ /* 0x000e620000000a00 */
[----:B--2---:R-:W2:Y:S01]  /*03f0*/  LDG.E R2, desc[UR4][R10.64] ;  /* 0x000000040a027981 */ /* 0x004ea2000c1e1900 */
[----:B0-----:R-:W-:-:S05]  /*0400*/  IMAD.WIDE R12, R3, 0x4, R6 ;  /* 0x00000004030c7825 */ /* 0x001fca00078e0206 */
[----:B------:R-:W2:Y:S01]  /*0410*/  LDG.E R7, desc[UR4][R12.64] ;  /* 0x000000040c077981 */ /* 0x000ea2000c1e1900 */
[----:B-1----:R-:W-:-:S04]  /*0420*/  IMAD.WIDE R16, R3, 0x4, R4 ;  /* 0x0000000403107825 */ /* 0x002fc800078e0204 */
[----:B------:R-:W-:-:S04]  /*0430*/  IMAD.WIDE R4, R0, 0x4, R10 ;  /* 0x0000000400047825 */ /* 0x000fc800078e020a */
[----:B--2---:R-:W-:Y:S01]  /*0440*/  FADD R19, R2, R7 ;  /* 0x0000000702137221 */ /* 0x004fe20000000000 */
[----:B------:R-:W-:-:S04]  /*0450*/  IMAD.WIDE R6, R0, 0x4, R12 ;  /* 0x0000000400067825 */ /* 0x000fc800078e020c */
[----:B------:R0:W-:Y:S04]  /*0460*/  STG.E desc[UR4][R16.64], R19 ;  /* 0x0000001310007986 */ /* 0x0001e8000c101904 */
[----:B------:R-:W2:Y:S04]  /*0470*/  LDG.E R2, desc[UR4][R4.64] ;  /* 0x0000000404027981 */ /* 0x000ea8000c1e1900 */
[----:B------:R-:W2:Y:S01]  /*0480*/  LDG.E R15, desc[UR4][R6.64] ;  /* 0x00000004060f7981 */ /* 0x000ea2000c1e1900 */
[----:B------:R-:W-:-:S04]  /*0490*/  IMAD.WIDE R8, R0, 0x4, R16 ;  /* 0x0000000400087825 */ /* 0x000fc800078e0210 */
[----:B------:R-:W-:-:S04]  /*04a0*/  IMAD.WIDE R10, R0, 0x4, R4 ;  /* 0x00000004000a7825 */ /* 0x000fc800078e0204 */
[----:B------:R-:W-:-:S04]  /*04b0*/  IMAD.WIDE R12, R0, 0x4, R6 ;  /* 0x00000004000c7825 */ /* 0x000fc800078e0206 */
[----:B--2---:R-:W-:-:S05]  /*04c0*/  FADD R21, R2, R15 ;  /* 0x0000000f02157221 */ /* 0x004fca0000000000 */
        /* <DEDUP_REMOVED lines=8> */
[----:B------:R-:W1:Y:S04]  /*0550*/  LDG.E R4, desc[UR4][R4.64] ;  /* 0x0000000404047981 */ /* 0x000e68000c1e1900 */
[----:B------:R-:W1:Y:S01]  /*0560*/  LDG.E R7, desc[UR4][R6.64] ;  /* 0x0000000406077981 */ /* 0x000e62000c1e1900 */
[C---:B0-----:R-:W-:Y:S01]  /*0570*/  IMAD.WIDE R16, R0.reuse, 0x4, R14 ;  /* 0x0000000400107825 */ /* 0x041fe200078e020e */
[----:B------:R-:W-:-:S04]  /*0580*/  LEA R3, R0, R3, 0x2 ;  /* 0x0000000300037211 */ /* 0x000fc800078e10ff */
[----:B------:R-:W-:Y:S01]  /*0590*/  ISETP.GE.AND P0, PT, R3, UR6, PT ;  /* 0x0000000603007c0c */ /* 0x000fe2000bf06270 */
[----:B-1----:R-:W-:-:S05]  /*05a0*/  FADD R9, R4, R7 ;  /* 0x0000000704097221 */ /* 0x002fca0000000000 */
[----:B------:R2:W-:Y:S07]  /*05b0*/  STG.E desc[UR4][R16.64], R9 ;  /* 0x0000000910007986 */ /* 0x0005ee000c101904 */
[----:B------:R-:W-:Y:S05]  /*05c0*/  @!P0 BRA `(.L_x_3) ;  /* 0xfffffffc00788947 */ /* 0x000fea000383ffff */
[----:B------:R-:W-:Y:S05]  /*05d0*/  EXIT ;  /* 0x000000000000794d */ /* 0x000fea0003800000 */
.L_x_4:
[----:B------:R-:W-:-:S00]  /*05e0*/  BRA `(.L_x_4) ;  /* 0xfffffffc00fc7947 */ /* 0x000fc0000383ffff */
[----:B------:R-:W-:-:S00]  /*05f0*/  NOP ;  /* 0x0000000000007918 */ /* 0x000fc00000000000 */
        /* <DEDUP_REMOVED lines=8> */
.L_x_25:


//--------------------- .text._Z7HalfAddP7__half2S0_S0_i --------------------------
	.section	.text._Z7HalfAddP7__half2S0_S0_i,"ax",@progbits
	.align	128
        .global         _Z7HalfAddP7__half2S0_S0_i
        .type           _Z7HalfAddP7__half2S0_S0_i,@function
        .size           _Z7HalfAddP7__half2S0_S0_i,(.L_x_26 - _Z7HalfAddP7__half2S0_S0_i)
        .other          _Z7HalfAddP7__half2S0_S0_i,@"STO_CUDA_ENTRY STV_DEFAULT"
_Z7HalfAddP7__half2S0_S0_i:
.text._Z7HalfAddP7__half2S0_S0_i:
[----:B------:R-:W-:Y:S01]  /*0000*/  LDC R1, c[0x0][0x37c] ;  /* 0x0000df00ff017b82 */ /* 0x000fe20000000800 */
[----:B------:R-:W0:Y:S01]  /*0010*/  S2R R3, SR_CTAID.X ;  /* 0x0000000000037919 */ /* 0x000e220000002500 */
[----:B------:R-:W1:Y:S01]  /*0020*/  LDCU UR4, c[0x0][0x398] ;  /* 0x00007300ff0477ac */ /* 0x000e620008000800 */
[----:B------:R-:W0:Y:S01]  /*0030*/  S2R R0, SR_TID.X ;  /* 0x0000000000007919 */ /* 0x000e220000002100 */
[----:B------:R-:W0:Y:S04]  /*0040*/  LDCU UR5, c[0x0][0x360] ;  /* 0x00006c00ff0577ac */ /* 0x000e280008000800 */
[----:B------:R-:W2:Y:S01]  /*0050*/  LDC R2, c[0x0][0x370] ;  /* 0x0000dc00ff027b82 */ /* 0x000ea20000000800 */
[----:B-1----:R-:W-:-:S04]  /*0060*/  ULEA.HI UR4, UR4, UR4, URZ, 0x1 ;  /* 0x0000000404047291 */ /* 0x002fc8000f8f08ff */
[----:B------:R-:W-:Y:S01]  /*0070*/  USHF.R.S32.HI UR4, URZ, 0x1, UR4 ;  /* 0x00000001ff047899 */ /* 0x000fe20008011404 */
[----:B0-----:R-:W-:Y:S02]  /*0080*/  IMAD R3, R3, UR5, R0 ;  /* 0x0000000503037c24 */ /* 0x001fe4000f8e0200 */
[----:B--2---:R-:W-:-:S03]  /*0090*/  IMAD R0, R2, UR5, RZ ;  /* 0x0000000502007c24 */ /* 0x004fc6000f8e02ff */
[----:B------:R-:W-:-:S13]  /*00a0*/  ISETP.GE.AND P0, PT, R3, UR4, PT ;  /* 0x0000000403007c0c */ /* 0x000fda000bf06270 */
[----:B------:R-:W-:Y:S05]  /*00b0*/  @P0 EXIT ;  /* 0x000000000000094d */ /* 0x000fea0003800000 */
[----:B------:R-:W0:Y:S01]  /*00c0*/  I2F.U32.RP R8, R0 ;  /* 0x0000000000087306 */ /* 0x000e220000209000 */
[C---:B------:R-:W-:Y:S01]  /*00d0*/  IADD3 R2, PT, PT, R0.reuse, R3, RZ ;  /* 0x0000000300027210 */ /* 0x040fe20007ffe0ff */
[----:B------:R-:W-:Y:S01]  /*00e0*/  IMAD.MOV R9, RZ, RZ, -R0 ;  /* 0x000000ffff097224 */ /* 0x000fe200078e0a00 */
[----:B------:R-:W-:Y:S01]  /*00f0*/  ISETP.NE.U32.AND P2, PT, R0, RZ, PT ;  /* 0x000000ff0000720c */ /* 0x000fe20003f45070 */
[----:B------:R-:W1:Y:S01]  /*0100*/  LDCU.64 UR6, c[0x0][0x358] ;  /* 0x00006b00ff0677ac */ /* 0x000e620008000a00 */
[C---:B------:R-:W-:Y:S01]  /*0110*/  ISETP.GE.AND P0, PT, R2.reuse, UR4, PT ;  /* 0x0000000402007c0c */ /* 0x040fe2000bf06270 */
[----:B------:R-:W-:Y:S01]  /*0120*/  BSSY.RECONVERGENT B0, `(.L_x_5) ;  /* 0x0000031000007945 */ /* 0x000fe20003800200 */
[----:B------:R-:W-:Y:S02]  /*0130*/  VIMNMX R7, PT, PT, R2, UR4, !PT ;  /* 0x0000000402077c48 */ /* 0x000fe4000ffe0100 */
[----:B------:R-:W-:-:S04]  /*0140*/  SEL R6, RZ, 0x1, P0 ;  /* 0x00000001ff067807 */ /* 0x000fc80000000000 */
[----:B------:R-:W-:Y:S01]  /*0150*/  IADD3 R7, PT, PT, R7, -R2, -R6 ;  /* 0x8000000207077210 */ /* 0x000fe20007ffe806 */
[----:B0-----:R-:W0:Y:S02]  /*0160*/  MUFU.RCP R8, R8 ;  /* 0x0000000800087308 */ /* 0x001e240000001000 */
[----:B0-----:R-:W-:-:S06]  /*0170*/  VIADD R4, R8, 0xffffffe ;  /* 0x0ffffffe08047836 */ /* 0x001fcc0000000000 */
[----:B------:R0:W2:Y:S02]  /*0180*/  F2I.FTZ.U32.TRUNC.NTZ R5, R4 ;  /* 0x0000000400057305 */ /* 0x0000a4000021f000 */
[----:B0-----:R-:W-:Y:S02]  /*0190*/  IMAD.MOV.U32 R4, RZ, RZ, RZ ;  /* 0x000000ffff047224 */ /* 0x001fe400078e00ff */
[----:B--2---:R-:W-:-:S04]  /*01a0*/  IMAD R9, R9, R5, RZ ;  /* 0x0000000509097224 */ /* 0x004fc800078e02ff */
[----:B------:R-:W-:-:S06]  /*01b0*/  IMAD.HI.U32 R8, R5, R9, R4 ;  /* 0x0000000905087227 */ /* 0x000fcc00078e0004 */
[----:B------:R-:W-:-:S05]  /*01c0*/  IMAD.HI.U32 R5, R8, R7, RZ ;  /* 0x0000000708057227 */ /* 0x000fca00078e00ff */
[----:B------:R-:W-:-:S05]  /*01d0*/  IADD3 R2, PT, PT, -R5, RZ, RZ ;  /* 0x000000ff05027210 */ /* 0x000fca0007ffe1ff */
[----:B------:R-:W-:-:S05]  /*01e0*/  IMAD R7, R0, R2, R7 ;  /* 0x0000000200077224 */ /* 0x000fca00078e0207 */
[----:B------:R-:W-:-:S13]  /*01f0*/  ISETP.GE.U32.AND P0, PT, R7, R0, PT ;  /* 0x000000000700720c */ /* 0x000fda0003f06070 */
[----:B------:R-:W-:Y:S01]  /*0200*/  @P0 IMAD.IADD R7, R7, 0x1, -R0 ;  /* 0x0000000107070824 */ /* 0x000fe200078e0a00 */
[----:B------:R-:W-:-:S04]  /*0210*/  @P0 IADD3 R5, PT, PT, R5, 0x1, RZ ;  /* 0x0000000105050810 */ /* 0x000fc80007ffe0ff */
[----:B------:R-:W-:-:S13]  /*0220*/  ISETP.GE.U32.AND P1, PT, R7, R0, PT ;  /* 0x000000000700720c */ /* 0x000fda0003f26070 */
[----:B------:R-:W-:Y:S01]  /*0230*/  @P1 VIADD R5, R5, 0x1 ;  /* 0x0000000105051836 */ /* 0x000fe20000000000 */
[----:B------:R-:W-:-:S04]  /*0240*/  @!P2 LOP3.LUT R5, RZ, R0, RZ, 0x33, !PT ;  /* 0x00000000ff05a212 */ /* 0x000fc800078e33ff */
[----:B------:R-:W-:-:S04]  /*0250*/  IADD3 R2, PT, PT, R6, R5, RZ ;  /* 0x0000000506027210 */ /* 0x000fc80007ffe0ff */
[C---:B------:R-:W-:Y:S02]  /*0260*/  LOP3.LUT R4, R2.reuse, 0x3, RZ, 0xc0, !PT ;  /* 0x0000000302047812 */ /* 0x040fe400078ec0ff */
[----:B------:R-:W-:Y:S02]  /*0270*/  ISETP.GE.U32.AND P0, PT, R2, 0x3, PT ;  /* 0x000000030200780c */ /* 0x000fe40003f06070 */
[----:B------:R-:W-:-:S13]  /*0280*/  ISETP.NE.AND P1, PT, R4, 0x3, PT ;  /* 0x000000030400780c */ /* 0x000fda0003f25270 */
[----:B-1----:R-:W-:Y:S05]  /*0290*/  @!P1 BRA `(.L_x_6) ;  /* 0x0000000000649947 */ /* 0x002fea0003800000 */
[----:B------:R-:W0:Y:S01]  /*02a0*/  LDC.64 R8, c[0x0][0x388] ;  /* 0x0000e200ff087b82 */ /* 0x000e220000000a00 */
[----:B------:R-:W-:-:S05]  /*02b0*/  VIADD R2, R2, 0x1 ;  /* 0x0000000102027836 */ /* 0x000fca0000000000 */
[----:B------:R-:W-:Y:S02]  /*02c0*/  LOP3.LUT R2, R2, 0x3, RZ, 0xc0, !PT ;  /* 0x0000000302027812 */ /* 0x000fe400078ec0ff */
[----:B------:R-:W1:Y:S02]  /*02d0*/  LDC.64 R6, c[0x0][0x380] ;  /* 0x0000e000ff067b82 */ /* 0x000e640000000a00 */
[----:B------:R-:W-:-:S06]  /*02e0*/  IADD3 R2, PT, PT, -R2, RZ, RZ ;  /* 0x000000ff02027210 */ /* 0x000fcc0007ffe1ff */
[----:B------:R-:W2:Y:S01]  /*02f0*/  LDC.64 R4, c[0x0][0x390] ;  /* 0x0000e400ff047b82 */ /* 0x000ea20000000a00 */
[----:B0-----:R-:W-:-:S05]  /*0300*/  IADD3 R8, P1, PT, R8, 0x2, RZ ;  /* 0x0000000208087810 */ /* 0x001fca0007f3e0ff */
[----:B------:R-:W-:Y:S01]  /*0310*/  IMAD.X R9, RZ, RZ, R9, P1 ;  /* 0x000000ffff097224 */ /* 0x000fe200008e0609 */
[----:B-1----:R-:W-:-:S04]  /*0320*/  IADD3 R6, P2, PT, R6, 0x2, RZ ;  /* 0x0000000206067810 */ /* 0x002fc80007f5e0ff */
[----:B------:R-:W-:-:S09]  /*0330*/  IADD3.X R7, PT, PT, RZ, R7, RZ, P2, !PT ;  /* 0x00000007ff077210 */ /* 0x000fd200017fe4ff */
.L_x_7:
[----:B------:R-:W-:-:S04]  /*0340*/  IMAD.WIDE R12, R3, 0x4, R8 ;  /* 0x00000004030c7825 */ /* 0x000fc800078e0208 */
[----:B------:R-:W-:Y:S01]  /*0350*/  IMAD.WIDE R14, R3, 0x4, R6 ;  /* 0x00000004030e7825 */ /* 0x000fe200078e0206 */
[----:B0-----:R-:W3:Y:S04]  /*0360*/  LDG.E.U16 R10, desc[UR6][R12.64+-0x2] ;  /* 0xfffffe060c0a7981 */ /* 0x001ee8000c1e1500 */
[----:B------:R-:W3:Y:S04]  /*0370*/  LDG.E.U16 R11, desc[UR6][R12.64] ;  /* 0x000000060c0b7981 */ /* 0x000ee8000c1e1500 */
[----:B------:R-:W4:Y:S04]  /*0380*/  LDG.E.U16 R16, desc[UR6][R14.64+-0x2] ;  /* 0xfffffe060e107981 */ /* 0x000f28000c1e1500 */
[----:B------:R-:W4:Y:S01]  /*0390*/  LDG.E.U16 R17, desc[UR6][R14.64] ;  /* 0x000000060e117981 */ /* 0x000f22000c1e1500 */
[----:B------:R-:W-:-:S05]  /*03a0*/  VIADD R2, R2, 0x1 ;  /* 0x0000000102027836 */ /* 0x000fca0000000000 */
[----:B------:R-:W-:Y:S02]  /*03b0*/  ISETP.NE.AND P1, PT, R2, RZ, PT ;  /* 0x000000ff0200720c */ /* 0x000fe40003f25270 */
[----:B---3--:R-:W-:Y:S01]  /*03c0*/  PRMT R12, R10, 0x5410, R11 ;  /* 0x000054100a0c7816 */ /* 0x008fe2000000000b */
[----:B--2---:R-:W-:Y:S01]  /*03d0*/  IMAD.WIDE R10, R3, 0x4, R4 ;  /* 0x00000004030a7825 */ /* 0x004fe200078e0204 */
[----:B------:R-:W-:Y:S02]  /*03e0*/  IADD3 R3, PT, PT, R0, R3, RZ ;  /* 0x0000000300037210 */ /* 0x000fe40007ffe0ff */
[----:B----4-:R-:W-:-:S05]  /*03f0*/  PRMT R17, R16, 0x5410, R17 ;  /* 0x0000541010117816 */ /* 0x010fca0000000011 */
[----:B------:R-:W-:-:S05]  /*0400*/  HFMA2 R17, R17, 1, 1, R12 ;  /* 0x3c003c0011117831 */ /* 0x000fca000000000c */
[----:B------:R0:W-:Y:S01]  /*0410*/  STG.E desc[UR6][R10.64], R17 ;  /* 0x000000110a007986 */ /* 0x0001e2000c101906 */
[----:B------:R-:W-:Y:S05]  /*0420*/  @P1 BRA `(.L_x_7) ;  /* 0xfffffffc00c41947 */ /* 0x000fea000383ffff */
.L_x_6:
[----:B------:R-:W-:Y:S05]  /*0430*/  BSYNC.RECONVERGENT B0 ;  /* 0x0000000000007941 */ /* 0x000fea0003800200 */
.L_x_5:
[----:B------:R-:W-:Y:S05]  /*0440*/  @!P0 EXIT ;  /* 0x000000000000894d */ /* 0x000fea0003800000 */
.L_x_8:
[----:B--2---:R-:W1:Y:S08]  /*0450*/  LDC.64 R6, c[0x0][0x380] ;  /* 0x0000e000ff067b82 */ /* 0x004e700000000a00 */
[----:B------:R-:W2:Y:S08]  /*0460*/  LDC.64 R12, c[0x0][0x388] ;  /* 0x0000e200ff0c7b82 */ /* 0x000eb00000000a00 */
[----:B------:R-:W3:Y:S01]  /*0470*/  LDC.64 R4, c[0x0][0x390] ;  /* 0x0000e400ff047b82 */ /* 0x000ee20000000a00 */
[----:B-1----:R-:W-:-:S05]  /*0480*/  IMAD.WIDE R6, R3, 0x4, R6 ;  /* 0x0000000403067825 */ /* 0x002fca00078e0206 */
[----:B------:R-:W4:Y:S01]  /*0490*/  LDG.E.U16 R2, desc[UR6][R6.64] ;  /* 0x0000000606027981 */ /* 0x000f22000c1e1500 */
[----:B--2---:R-:W-:-:S03]  /*04a0*/  IMAD.WIDE R12, R3, 0x4, R12 ;  /* 0x00000004030c7825 */ /* 0x004fc600078e020c */
[----:B------:R-:W4:Y:S04]  /*04b0*/  LDG.E.U16 R9, desc[UR6][R6.64+0x2] ;  /* 0x0000020606097981 */ /* 0x000f28000c1e1500 */
[----:B------:R-:W2:Y:S04]  /*04c0*/  LDG.E.U16 R8, desc[UR6][R12.64] ;  /* 0x000000060c087981 */ /* 0x000ea8000c1e1500 */
[----:B0-----:R-:W2:Y:S01]  /*04d0*/  LDG.E.U16 R11, desc[UR6][R12.64+0x2] ;  /* 0x000002060c0b7981 */ /* 0x001ea2000c1e1500 */
[----:B---3--:R-:W-:Y:S01]  /*04e0*/  IMAD.WIDE R4, R3, 0x4, R4 ;  /* 0x0000000403047825 */ /* 0x008fe200078e0204 */
[----:B----4-:R-:W-:-:S02]  /*04f0*/  PRMT R2, R2, 0x5410, R9 ;  /* 0x0000541002027816 */ /* 0x010fc40000000009 */
[----:B--2---:R-:W-:Y:S01]  /*0500*/  PRMT R11, R8, 0x5410, R11 ;  /* 0x00005410080b7816 */ /* 0x004fe2000000000b */
[----:B------:R-:W-:-:S04]  /*0510*/  IMAD.WIDE R8, R0, 0x4, R6 ;  /* 0x0000000400087825 */ /* 0x000fc800078e0206 */
[----:B------:R-:W-:Y:S02]  /*0520*/  HFMA2 R17, R2, 1, 1, R11 ;  /* 0x3c003c0002117831 */ /* 0x000fe4000000000b */
[----:B------:R-:W-:-:S03]  /*0530*/  IMAD.WIDE R10, R0, 0x4, R12 ;  /* 0x00000004000a7825 */ /* 0x000fc600078e020c */
[----:B------:R0:W-:Y:S04]  /*0540*/  STG.E desc[UR6][R4.64], R17 ;  /* 0x0000001104007986 */ /* 0x0001e8000c101906 */
[----:B------:R-:W2:Y:S04]  /*0550*/  LDG.E.U16 R2, desc[UR6][R8.64] ;  /* 0x0000000608027981 */ /* 0x000ea8000c1e1500 */
[----:B------:R-:W2:Y:S04]  /*0560*/  LDG.E.U16 R7, desc[UR6][R8.64+0x2] ;  /* 0x0000020608077981 */ /* 0x000ea8000c1e1500 */
[----:B------:R-:W3:Y:S04]  /*0570*/  LDG.E.U16 R12, desc[UR6][R10.64] ;  /* 0x000000060a0c7981 */ /* 0x000ee8000c1e1500 */
[----:B------:R-:W3:Y:S01]  /*0580*/  LDG.E.U16 R13, desc[UR6][R10.64+0x2] ;  /* 0x000002060a0d7981 */ /* 0x000ee2000c1e1500 */
[----:B------:R-:W-:Y:S01]  /*0590*/  IMAD.WIDE R14, R0, 0x4, R8 ;  /* 0x00000004000e7825 */ /* 0x000fe200078e0208 */
[----:B--2---:R-:W-:-:S03]  /*05a0*/  PRMT R2, R2, 0x5410, R7 ;  /* 0x0000541002027816 */ /* 0x004fc60000000007 */
[----:B------:R-:W-:Y:S01]  /*05b0*/  IMAD.WIDE R6, R0, 0x4, R4 ;  /* 0x0000000400067825 */ /* 0x000fe200078e0204 */
[----:B---3--:R-:W-:-:S05]  /*05c0*/  PRMT R13, R12, 0x5410, R13 ;  /* 0x000054100c0d7816 */ /* 0x008fca000000000d */
[----:B------:R-:W-:Y:S02]  /*05d0*/  HADD2 R19, R2, R13 ;  /* 0x0000000d02137230 */ /* 0x000fe40000000000 */
[----:B------:R-:W-:-:S03]  /*05e0*/  IMAD.WIDE R12, R0, 0x4, R10 ;  /* 0x00000004000c7825 */ /* 0x000fc600078e020a */
[----:B------:R1:W-:Y:S04]  /*05f0*/  STG.E desc[UR6][R6.64], R19 ;  /* 0x0000001306007986 */ /* 0x0003e8000c101906 */
[----:B------:R-:W2:Y:S04]  /*0600*/  LDG.E.U16 R2, desc[UR6][R14.64] ;  /* 0x000000060e027981 */ /* 0x000ea8000c1e1500 */
[----:B0-----:R-:W2:Y:S04]  /*0610*/  LDG.E.U16 R5, desc[UR6][R14.64+0x2] ;  /* 0x000002060e057981 */ /* 0x001ea8000c1e1500 */
[----:B------:R-:W3:Y:S04]  /*0620*/  LDG.E.U16 R8, desc[UR6][R12.64] ;  /* 0x000000060c087981 */ /* 0x000ee8000c1e1500 */
[----:B------:R-:W3:Y:S01]  /*0630*/  LDG.E.U16 R9, desc[UR6][R12.64+0x2] ;  /* 0x000002060c097981 */ /* 0x000ee2000c1e1500 */
[----:B------:R-:W-:Y:S01]  /*0640*/  IMAD.WIDE R10, R0, 0x4, R12 ;  /* 0x00000004000a7825 */ /* 0x000fe200078e020c */
[----:B--2---:R-:W-:-:S02]  /*0650*/  PRMT R2, R2, 0x5410, R5 ;  /* 0x0000541002027816 */ /* 0x004fc40000000005 */
[----:B---3--:R-:W-:Y:S01]  /*0660*/  PRMT R9, R8, 0x5410, R9 ;  /* 0x0000541008097816 */ /* 0x008fe20000000009 */
[----:B------:R-:W-:-:S04]  /*0670*/  IMAD.WIDE R4, R0, 0x4, R6 ;  /* 0x0000000400047825 */ /* 0x000fc800078e0206 */
[----:B------:R-:W-:Y:S02]  /*0680*/  HFMA2 R17, R2, 1, 1, R9 ;  /* 0x3c003c0002117831 */ /* 0x000fe40000000009 */
[----:B------:R-:W-:-:S03]  /*0690*/  IMAD.WIDE R8, R0, 0x4, R14 ;  /* 0x0000000400087825 */ /* 0x000fc600078e020e */
[----:B------:R2:W-:Y:S04]  /*06a0*/  STG.E desc[UR6][R4.64], R17 ;  /* 0x0000001104007986 */ /* 0x0005e8000c101906 */
[----:B------:R-:W3:Y:S04]  /*06b0*/  LDG.E.U16 R2, desc[UR6][R8.64] ;  /* 0x0000000608027981 */ /* 0x000ee8000c1e1500 */
[----:B-1----:R-:W3:Y:S04]  /*06c0*/  LDG.E.U16 R7, desc[UR6][R8.64+0x2] ;  /* 0x0000020608077981 */ /* 0x002ee8000c1e1500 */
[----:B------:R-:W4:Y:S04]  /*06d0*/  LDG.E.U16 R14, desc[UR6][R10.64] ;  /* 0x000000060a0e7981 */ /* 0x000f28000c1e1500 */
[----:B------:R-:W4:Y:S01]  /*06e0*/  LDG.E.U16 R13, desc[UR6][R10.64+0x2] ;  /* 0x000002060a0d7981 */ /* 0x000f22000c1e1500 */
[----:B------:R-:W-:-:S04]  /*06f0*/  LEA R3, R0, R3, 0x2 ;  /* 0x0000000300037211 */ /* 0x000fc800078e10ff */
[----:B------:R-:W-:Y:S02]  /*0700*/  ISETP.GE.AND P0, PT, R3, UR4, PT ;  /* 0x0000000403007c0c */ /* 0x000fe4000bf06270 */
[----:B---3--:R-:W-:Y:S01]  /*0710*/  PRMT R2, R2, 0x5410, R7 ;  /* 0x0000541002027816 */ /* 0x008fe20000000007 */
[----:B------:R-:W-:Y:S01]  /*0720*/  IMAD.WIDE R6, R0, 0x4, R4 ;  /* 0x0000000400067825 */ /* 0x000fe200078e0204 */
[----:B----4-:R-:W-:-:S05]  /*0730*/  PRMT R13, R14, 0x5410, R13 ;  /* 0x000054100e0d7816 */ /* 0x010fca000000000d */
[----:B------:R-:W-:-:S05]  /*0740*/  HADD2 R13, R2, R13 ;  /* 0x0000000d020d7230 */ /* 0x000fca0000000000 */
[----:B------:R2:W-:Y:S01]  /*0750*/  STG.E desc[UR6][R6.64], R13 ;  /* 0x0000000d06007986 */ /* 0x0005e2000c101906 */
[----:B------:R-:W-:Y:S05]  /*0760*/  @!P0 BRA `(.L_x_8) ;  /* 0xfffffffc00388947 */ /* 0x000fea000383ffff */
[----:B------:R-:W-:Y:S05]  /*0770*/  EXIT ;  /* 0x000000000000794d */ /* 0x000fea0003800000 */
.L_x_9:
        /* <DEDUP_REMOVED lines=16> */
.L_x_26:


//--------------------- .text._Z8Half2AddP7__half2S0_S0_i --------------------------
	.section	.text._Z8Half2AddP7__half2S0_S0_i,"ax",@progbits
	.align	128
        .global         _Z8Half2AddP7__half2S0_S0_i
        .type           _Z8Half2AddP7__half2S0_S0_i,@function
        .size           _Z8Half2AddP7__half2S0_S0_i,(.L_x_27 - _Z8Half2AddP7__half2S0_S0_i)
        .other          _Z8Half2AddP7__half2S0_S0_i,@"STO_CUDA_ENTRY STV_DEFAULT"
_Z8Half2AddP7__half2S0_S0_i:
.text._Z8Half2AddP7__half2S0_S0_i:
        /* <DEDUP_REMOVED lines=48> */
.L_x_12:
        /* <DEDUP_REMOVED lines=8> */
[----:B--2---:R-:W-:-:S05]  /*0380*/  HADD2 R17, R14, R13 ;  /* 0x0000000d0e117230 */ /* 0x004fca0000000000 */
[----:B------:R3:W-:Y:S07]  /*0390*/  STG.E desc[UR6][R10.64], R17 ;  /* 0x000000110a007986 */ /* 0x0007ee000c101906 */
[----:B------:R-:W-:Y:S05]  /*03a0*/  @P0 BRA `(.L_x_12) ;  /* 0xfffffffc00d40947 */ /* 0x000fea000383ffff */
.L_x_11:
[----:B------:R-:W-:Y:S05]  /*03b0*/  BSYNC.RECONVERGENT B0 ;  /* 0x0000000000007941 */ /* 0x000fea0003800200 */
.L_x_10:
[----:B------:R-:W-:Y:S05]  /*03c0*/  @!P1 EXIT ;  /* 0x000000000000994d */ /* 0x000fea0003800000 */
.L_x_13:
        /* <DEDUP_REMOVED lines=9> */
[----:B--2---:R-:W-:Y:S02]  /*0460*/  HFMA2 R19, R2, 1, 1, R7 ;  /* 0x3c003c0002137831 */ /* 0x004fe40000000007 */
[----:B------:R-:W-:-:S03]  /*0470*/  IMAD.WIDE R6, R0, 0x4, R12 ;  /* 0x0000000400067825 */ /* 0x000fc600078e020c */
[----:B------:R0:W-:Y:S04]  /*0480*/  STG.E desc[UR6][R16.64], R19 ;  /* 0x0000001310007986 */ /* 0x0001e8000c101906 */
[----:B------:R-:W2:Y:S04]  /*0490*/  LDG.E R2, desc[UR6][R4.64] ;  /* 0x0000000604027981 */ /* 0x000ea8000c1e1900 */
[----:B------:R-:W2:Y:S01]  /*04a0*/  LDG.E R15, desc[UR6][R6.64] ;  /* 0x00000006060f7981 */ /* 0x000ea2000c1e1900 */
[----:B------:R-:W-:-:S04]  /*04b0*/  IMAD.WIDE R8, R0, 0x4, R16 ;  /* 0x0000000400087825 */ /* 0x000fc800078e0210 */
[----:B------:R-:W-:-:S04]  /*04c0*/  IMAD.WIDE R10, R0, 0x4, R4 ;  /* 0x00000004000a7825 */ /* 0x000fc800078e0204 */
[----:B------:R-:W-:-:S04]  /*04d0*/  IMAD.WIDE R12, R0, 0x4, R6 ;  /* 0x00000004000c7825 */ /* 0x000fc800078e0206 */
[----:B--2---:R-:W-:-:S05]  /*04e0*/  HADD2 R21, R2, R15 ;  /* 0x0000000f02157230 */ /* 0x004fca0000000000 */
[----:B------:R1:W-:Y:S04]  /*04f0*/  STG.E desc[UR6][R8.64], R21 ;  /* 0x0000001508007986 */ /* 0x0003e8000c101906 */
[----:B------:R-:W2:Y:S04]  /*0500*/  LDG.E R2, desc[UR6][R10.64] ;  /* 0x000000060a027981 */ /* 0x000ea8000c1e1900 */
[----:B------:R-:W2:Y:S01]  /*0510*/  LDG.E R23, desc[UR6][R12.64] ;  /* 0x000000060c177981 */ /* 0x000ea2000c1e1900 */
[----:B------:R-:W-:-:S04]  /*0520*/  IMAD.WIDE R14, R0, 0x4, R8 ;  /* 0x00000004000e7825 */ /* 0x000fc800078e0208 */
[----:B------:R-:W-:-:S04]  /*0530*/  IMAD.WIDE R4, R0, 0x4, R10 ;  /* 0x0000000400047825 */ /* 0x000fc800078e020a */
[----:B------:R-:W-:-:S04]  /*0540*/  IMAD.WIDE R6, R0, 0x4, R12 ;  /* 0x0000000400067825 */ /* 0x000fc800078e020c */
[----:B--2---:R-:W-:-:S05]  /*0550*/  HFMA2 R23, R2, 1, 1, R23 ;  /* 0x3c003c0002177831 */ /* 0x004fca0000000017 */
[----:B------:R2:W-:Y:S04]  /*0560*/  STG.E desc[UR6][R14.64], R23 ;  /* 0x000000170e007986 */ /* 0x0005e8000c101906 */
[----:B------:R-:W1:Y:S04]  /*0570*/  LDG.E R4, desc[UR6][R4.64] ;  /* 0x0000000604047981 */ /* 0x000e68000c1e1900 */
[----:B------:R-:W1:Y:S01]  /*0580*/  LDG.E R7, desc[UR6][R6.64] ;  /* 0x0000000606077981 */ /* 0x000e62000c1e1900 */
[C---:B0-----:R-:W-:Y:S01]  /*0590*/  IMAD.WIDE R16, R0.reuse, 0x4, R14 ;  /* 0x0000000400107825 */ /* 0x041fe200078e020e */
[----:B------:R-:W-:-:S04]  /*05a0*/  LEA R3, R0, R3, 0x2 ;  /* 0x0000000300037211 */ /* 0x000fc800078e10ff */
[----:B------:R-:W-:Y:S01]  /*05b0*/  ISETP.GE.AND P0, PT, R3, UR4, PT ;  /* 0x0000000403007c0c */ /* 0x000fe2000bf06270 */
[----:B-1----:R-:W-:-:S05]  /*05c0*/  HADD2 R9, R4, R7 ;  /* 0x0000000704097230 */ /* 0x002fca0000000000 */
[----:B------:R2:W-:Y:S07]  /*05d0*/  STG.E desc[UR6][R16.64], R9 ;  /* 0x0000000910007986 */ /* 0x0005ee000c101906 */
[----:B------:R-:W-:Y:S05]  /*05e0*/  @!P0 BRA `(.L_x_13) ;  /* 0xfffffffc00788947 */ /* 0x000fea000383ffff */
[----:B------:R-:W-:Y:S05]  /*05f0*/  EXIT ;  /* 0x000000000000794d */ /* 0x000fea0003800000 */
.L_x_14:
        /* <DEDUP_REMOVED lines=16> */
.L_x_27:


//--------------------- .text._Z15half22Float2VecP7__half2P6float2i --------------------------
	.section	.text._Z15half22Float2VecP7__half2P6float2i,"ax",@progbits
	.align	128
        .global         _Z15half22Float2VecP7__half2P6float2i
        .type           _Z15half22Float2VecP7__half2P6float2i,@function
        .size           _Z15half22Float2VecP7__half2P6float2i,(.L_x_28 - _Z15half22Float2VecP7__half2P6float2i)
        .other          _Z15half22Float2VecP7__half2P6float2i,@"STO_CUDA_ENTRY STV_DEFAULT"
_Z15half22Float2VecP7__half2P6float2i:
.text._Z15half22Float2VecP7__half2P6float2i:
        /* <DEDUP_REMOVED lines=30> */
[----:B------:R-:W-:Y:S02]  /*01e0*/  IMAD R5, R0, R2, R5 ;  /* 0x0000000200057224 */ /* 0x000fe400078e0205 */
[----:B------:R-:W0:Y:S03]  /*01f0*/  LDC.64 R2, c[0x0][0x388] ;  /* 0x0000e200ff027b82 */ /* 0x000e260000000a00 */
[----:B------:R-:W-:-:S13]  /*0200*/  ISETP.GE.U32.AND P0, PT, R5, R0, PT ;  /* 0x000000000500720c */ /* 0x000fda0003f06070 */
[----:B------:R-:W-:Y:S02]  /*0210*/  @P0 IADD3 R5, PT, PT, -R0, R5, RZ ;  /* 0x0000000500050210 */ /* 0x000fe40007ffe1ff */
[----:B------:R-:W-:Y:S02]  /*0220*/  @P0 IADD3 R9, PT, PT, R9, 0x1, RZ ;  /* 0x0000000109090810 */ /* 0x000fe40007ffe0ff */
[----:B------:R-:W-:Y:S02]  /*0230*/  ISETP.GE.U32.AND P1, PT, R5, R0, PT ;  /* 0x000000000500720c */ /* 0x000fe40003f26070 */
[----:B------:R-:W2:Y:S11]  /*0240*/  LDC.64 R4, c[0x0][0x380] ;  /* 0x0000e000ff047b82 */ /* 0x000eb60000000a00 */
[----:B------:R-:W-:-:S02]  /*0250*/  @P1 IADD3 R9, PT, PT, R9, 0x1, RZ ;  /* 0x0000000109091810 */ /* 0x000fc40007ffe0ff */
[----:B------:R-:W-:-:S04]  /*0260*/  @!P2 LOP3.LUT R9, RZ, R0, RZ, 0x33, !PT ;  /* 0x00000000ff09a212 */ /* 0x000fc800078e33ff */
[----:B------:R-:W-:-:S04]  /*0270*/  IADD3 R6, PT, PT, R6, R9, RZ ;  /* 0x0000000906067210 */ /* 0x000fc80007ffe0ff */
[C---:B------:R-:W-:Y:S02]  /*0280*/  LOP3.LUT R8, R6.reuse, 0x3, RZ, 0xc0, !PT ;  /* 0x0000000306087812 */ /* 0x040fe400078ec0ff */
[----:B------:R-:W-:Y:S02]  /*0290*/  ISETP.GE.U32.AND P1, PT, R6, 0x3, PT ;  /* 0x000000030600780c */ /* 0x000fe40003f26070 */
[----:B------:R-:W-:-:S13]  /*02a0*/  ISETP.NE.AND P0, PT, R8, 0x3, PT ;  /* 0x000000030800780c */ /* 0x000fda0003f05270 */
[----:B01----:R-:W-:Y:S05]  /*02b0*/  @!P0 BRA `(.L_x_16) ;  /* 0x00000000003c8947 */ /* 0x003fea0003800000 */
[----:B------:R-:W0:Y:S01]  /*02c0*/  LDC.64 R14, c[0x0][0x380] ;  /* 0x0000e000ff0e7b82 */ /* 0x000e220000000a00 */
[----:B------:R-:W-:-:S04]  /*02d0*/  IADD3 R6, PT, PT, R6, 0x1, RZ ;  /* 0x0000000106067810 */ /* 0x000fc80007ffe0ff */
[----:B------:R-:W-:-:S03]  /*02e0*/  LOP3.LUT R6, R6, 0x3, RZ, 0xc0, !PT ;  /* 0x0000000306067812 */ /* 0x000fc600078ec0ff */
[----:B------:R-:W1:Y:S01]  /*02f0*/  LDC.64 R12, c[0x0][0x388] ;  /* 0x0000e200ff0c7b82 */ /* 0x000e620000000a00 */
[----:B------:R-:W-:-:S07]  /*0300*/  IADD3 R6, PT, PT, -R6, RZ, RZ ;  /* 0x000000ff06067210 */ /* 0x000fce0007ffe1ff */
.L_x_17:
[----:B0-----:R-:W-:-:S06]  /*0310*/  IMAD.WIDE R10, R7, 0x4, R14 ;  /* 0x00000004070a7825 */ /* 0x001fcc00078e020e */
[----:B---3--:R-:W3:Y:S01]  /*0320*/  LDG.E R10, desc[UR6][R10.64] ;  /* 0x000000060a0a7981 */ /* 0x008ee2000c1e1900 */
[----:B-1----:R-:W-:Y:S01]  /*0330*/  IMAD.WIDE R8, R7, 0x8, R12 ;  /* 0x0000000807087825 */ /* 0x002fe200078e020c */
[----:B------:R-:W-:Y:S02]  /*0340*/  IADD3 R6, PT, PT, R6, 0x1, RZ ;  /* 0x0000000106067810 */ /* 0x000fe40007ffe0ff */
[----:B------:R-:W-:Y:S02]  /*0350*/  IADD3 R7, PT, PT, R0, R7, RZ ;  /* 0x0000000700077210 */ /* 0x000fe40007ffe0ff */
[----:B------:R-:W-:Y:S01]  /*0360*/  ISETP.NE.AND P0, PT, R6, RZ, PT ;  /* 0x000000ff0600720c */ /* 0x000fe20003f05270 */
[--C-:B---3--:R-:W-:Y:S02]  /*0370*/  HADD2.F32 R16, -RZ, R10.reuse.H0_H0 ;  /* 0x2000000aff107230 */ /* 0x108fe40000004100 */
[----:B------:R-:W-:-:S05]  /*0380*/  HADD2.F32 R17, -RZ, R10.H1_H1 ;  /* 0x3000000aff117230 */ /* 0x000fca0000004100 */
[----:B------:R3:W-:Y:S05]  /*0390*/  STG.E.64 desc[UR6][R8.64], R16 ;  /* 0x0000001008007986 */ /* 0x0007ea000c101b06 */
[----:B------:R-:W-:Y:S05]  /*03a0*/  @P0 BRA `(.L_x_17) ;  /* 0xfffffffc00d80947 */ /* 0x000fea000383ffff */
.L_x_16:
[----:B------:R-:W-:Y:S05]  /*03b0*/  BSYNC.RECONVERGENT B0 ;  /* 0x0000000000007941 */ /* 0x000fea0003800200 */
.L_x_15:
[----:B------:R-:W-:Y:S05]  /*03c0*/  @!P1 EXIT ;  /* 0x000000000000994d */ /* 0x000fea0003800000 */
.L_x_18:
[----:B-12---:R-:W-:-:S05]  /*03d0*/  IMAD.WIDE R14, R7, 0x4, R4 ;  /* 0x00000004070e7825 */ /* 0x006fca00078e0204 */
[----:B------:R-:W2:Y:S01]  /*03e0*/  LDG.E R6, desc[UR6][R14.64] ;  /* 0x000000060e067981 */ /* 0x000ea2000c1e1900 */
[----:B---3--:R-:W-:-:S04]  /*03f0*/  IMAD.WIDE R16, R7, 0x8, R2 ;  /* 0x0000000807107825 */ /* 0x008fc800078e0202 */
[----:B------:R-:W-:-:S04]  /*0400*/  IMAD.WIDE R8, R0, 0x4, R14 ;  /* 0x0000000400087825 */ /* 0x000fc800078e020e */
[--C-:B--2---:R-:W-:Y:S02]  /*0410*/  HADD2.F32 R18, -RZ, R6.reuse.H0_H0 ;  /* 0x20000006ff127230 */ /* 0x104fe40000004100 */
[----:B------:R-:W-:-:S05]  /*0420*/  HADD2.F32 R19, -RZ, R6.H1_H1 ;  /* 0x30000006ff137230 */ /* 0x000fca0000004100 */
[----:B------:R0:W-:Y:S04]  /*0430*/  STG.E.64 desc[UR6][R16.64], R18 ;  /* 0x0000001210007986 */ /* 0x0001e8000c101b06 */
[----:B------:R-:W2:Y:S01]  /*0440*/  LDG.E R6, desc[UR6][R8.64] ;  /* 0x0000000608067981 */ /* 0x000ea2000c1e1900 */
[----:B------:R-:W-:-:S04]  /*0450*/  IMAD.WIDE R10, R0, 0x8, R16 ;  /* 0x00000008000a7825 */ /* 0x000fc800078e0210 */
[----:B------:R-:W-:-:S04]  /*0460*/  IMAD.WIDE R12, R0, 0x4, R8 ;  /* 0x00000004000c7825 */ /* 0x000fc800078e0208 */
[--C-:B--2---:R-:W-:Y:S02]  /*0470*/  HADD2.F32 R20, -RZ, R6.reuse.H0_H0 ;  /* 0x20000006ff147230 */ /* 0x104fe40000004100 */
[----:B------:R-:W-:-:S05]  /*0480*/  HADD2.F32 R21, -RZ, R6.H1_H1 ;  /* 0x30000006ff157230 */ /* 0x000fca0000004100 */
[----:B------:R1:W-:Y:S04]  /*0490*/  STG.E.64 desc[UR6][R10.64], R20 ;  /* 0x000000140a007986 */ /* 0x0003e8000c101b06 */
[----:B------:R-:W2:Y:S01]  /*04a0*/  LDG.E R6, desc[UR6][R12.64] ;  /* 0x000000060c067981 */ /* 0x000ea2000c1e1900 */
[----:B------:R-:W-:-:S04]  /*04b0*/  IMAD.WIDE R14, R0, 0x8, R10 ;  /* 0x00000008000e7825 */ /* 0x000fc800078e020a */
[----:B0-----:R-:W-:-:S04]  /*04c0*/  IMAD.WIDE R16, R0, 0x4, R12 ;  /* 0x0000000400107825 */ /* 0x001fc800078e020c */
[--C-:B--2---:R-:W-:Y:S02]  /*04d0*/  HADD2.F32 R22, -RZ, R6.reuse.H0_H0 ;  /* 0x20000006ff167230 */ /* 0x104fe40000004100 */
[----:B------:R-:W-:-:S05]  /*04e0*/  HADD2.F32 R23, -RZ, R6.H1_H1 ;  /* 0x30000006ff177230 */ /* 0x000fca0000004100 */
[----:B------:R1:W-:Y:S04]  /*04f0*/  STG.E.64 desc[UR6][R14.64], R22 ;  /* 0x000000160e007986 */ /* 0x0003e8000c101b06 */
[----:B------:R-:W2:Y:S01]  /*0500*/  LDG.E R16, desc[UR6][R16.64] ;  /* 0x0000000610107981 */ /* 0x000ea2000c1e1900 */
[C---:B------:R-:W-:Y:S01]  /*0510*/  IMAD.WIDE R8, R0.reuse, 0x8, R14 ;  /* 0x0000000800087825 */ /* 0x040fe200078e020e */
[----:B------:R-:W-:-:S04]  /*0520*/  LEA R7, R0, R7, 0x2 ;  /* 0x0000000700077211 */ /* 0x000fc800078e10ff */
[----:B------:R-:W-:Y:S01]  /*0530*/  ISETP.GE.AND P0, PT, R7, UR4, PT ;  /* 0x0000000407007c0c */ /* 0x000fe2000bf06270 */
[--C-:B--2---:R-:W-:Y:S02]  /*0540*/  HADD2.F32 R18, -RZ, R16.reuse.H0_H0 ;  /* 0x20000010ff127230 */ /* 0x104fe40000004100 */
[----:B------:R-:W-:-:S05]  /*0550*/  HADD2.F32 R19, -RZ, R16.H1_H1 ;  /* 0x30000010ff137230 */ /* 0x000fca0000004100 */
[----:B------:R1:W-:Y:S05]  /*0560*/  STG.E.64 desc[UR6][R8.64], R18 ;  /* 0x0000001208007986 */ /* 0x0003ea000c101b06 */
[----:B------:R-:W-:Y:S05]  /*0570*/  @!P0 BRA `(.L_x_18) ;  /* 0xfffffffc00948947 */ /* 0x000fea000383ffff */
[----:B------:R-:W-:Y:S05]  /*0580*/  EXIT ;  /* 0x000000000000794d */ /* 0x000fea0003800000 */
.L_x_19:
        /* <DEDUP_REMOVED lines=15> */
.L_x_28:


//--------------------- .text._Z15float22Half2VecP6float2P7__half2i --------------------------
	.section	.text._Z15float22Half2VecP6float2P7__half2i,"ax",@progbits
	.align	128
        .global         _Z15float22Half2VecP6float2P7__half2i
        .type           _Z15float22Half2VecP6float2P7__half2i,@function
        .size           _Z15float22Half2VecP6float2P7__half2i,(.L_x_29 - _Z15float22Half2VecP6float2P7__half2i)
        .other          _Z15float22Half2VecP6float2P7__half2i,@"STO_CUDA_ENTRY STV_DEFAULT"
_Z15float22Half2VecP6float2P7__half2i:
.text._Z15float22Half2VecP6float2P7__half2i:
        /* <DEDUP_REMOVED lines=28> */
[----:B------:R-:W-:-:S04]  /*01c0*/  IMAD.HI.U32 R9, R8, R5, RZ ;  /* 0x0000000508097227 */ /* 0x000fc800078e00ff */
[----:B------:R-:W-:-:S04]  /*01d0*/  IMAD.MOV R2, RZ, RZ, -R9 ;  /* 0x000000ffff027224 */ /* 0x000fc800078e0a09 */
[----:B------:R-:W-:Y:S02]  /*01e0*/  IMAD R5, R0, R2, R5 ;  /* 0x0000000200057224 */ /* 0x000fe400078e0205 */
[----:B------:R-:W0:Y:S03]  /*01f0*/  LDC.64 R2, c[0x0][0x388] ;  /* 0x0000e200ff027b82 */ /* 0x000e260000000a00 */
[----:B------:R-:W-:-:S13]  /*0200*/  ISETP.GE.U32.AND P0, PT, R5, R0, PT ;  /* 0x000000000500720c */ /* 0x000fda0003f06070 */
[----:B------:R-:W-:Y:S01]  /*0210*/  @P0 IADD3 R5, PT, PT, -R0, R5, RZ ;  /* 0x0000000500050210 */ /* 0x000fe20007ffe1ff */
[----:B------:R-:W-:-:S03]  /*0220*/  @P0 VIADD R9, R9, 0x1 ;  /* 0x0000000109090836 */ /* 0x000fc60000000000 */
[----:B------:R-:W-:Y:S02]  /*0230*/  ISETP.GE.U32.AND P1, PT, R5, R0, PT ;  /* 0x000000000500720c */ /* 0x000fe40003f26070 */
[----:B------:R-:W2:Y:S11]  /*0240*/  LDC.64 R4, c[0x0][0x380] ;  /* 0x0000e000ff047b82 */ /* 0x000eb60000000a00 */
[----:B------:R-:W-:-:S02]  /*0250*/  @P1 IADD3 R9, PT, PT, R9, 0x1, RZ ;  /* 0x0000000109091810 */ /* 0x000fc40007ffe0ff */
[----:B------:R-:W-:-:S05]  /*0260*/  @!P2 LOP3.LUT R9, RZ, R0, RZ, 0x33, !PT ;  /* 0x00000000ff09a212 */ /* 0x000fca00078e33ff */
[----:B------:R-:W-:-:S05]  /*0270*/  IMAD.IADD R6, R6, 0x1, R9 ;  /* 0x0000000106067824 */ /* 0x000fca00078e0209 */
[C---:B------:R-:W-:Y:S02]  /*0280*/  LOP3.LUT R8, R6.reuse, 0x3, RZ, 0xc0, !PT ;  /* 0x0000000306087812 */ /* 0x040fe400078ec0ff */
[----:B------:R-:W-:Y:S02]  /*0290*/  ISETP.GE.U32.AND P1, PT, R6, 0x3, PT ;  /* 0x000000030600780c */ /* 0x000fe40003f26070 */
[----:B------:R-:W-:-:S13]  /*02a0*/  ISETP.NE.AND P0, PT, R8, 0x3, PT ;  /* 0x000000030800780c */ /* 0x000fda0003f05270 */
[----:B01----:R-:W-:Y:S05]  /*02b0*/  @!P0 BRA `(.L_x_21) ;  /* 0x0000000000388947 */ /* 0x003fea0003800000 */
[----:B------:R-:W0:Y:S01]  /*02c0*/  LDC.64 R14, c[0x0][0x380] ;  /* 0x0000e000ff0e7b82 */ /* 0x000e220000000a00 */
[----:B------:R-:W-:-:S04]  /*02d0*/  IADD3 R6, PT, PT, R6, 0x1, RZ ;  /* 0x0000000106067810 */ /* 0x000fc80007ffe0ff */
[----:B------:R-:W-:-:S03]  /*02e0*/  LOP3.LUT R6, R6, 0x3, RZ, 0xc0, !PT ;  /* 0x0000000306067812 */ /* 0x000fc600078ec0ff */
[----:B------:R-:W1:Y:S02]  /*02f0*/  LDC.64 R12, c[0x0][0x388] ;  /* 0x0000e200ff0c7b82 */ /* 0x000e640000000a00 */
[----:B------:R-:W-:-:S07]  /*0300*/  IMAD.MOV R6, RZ, RZ, -R6 ;  /* 0x000000ffff067224 */ /* 0x000fce00078e0a06 */
.L_x_22:
[----:B0-----:R-:W-:-:S06]  /*0310*/  IMAD.WIDE R10, R7, 0x8, R14 ;  /* 0x00000008070a7825 */ /* 0x001fcc00078e020e */
[----:B---3--:R-:W3:Y:S01]  /*0320*/  LDG.E.64 R10, desc[UR6][R10.64] ;  /* 0x000000060a0a7981 */ /* 0x008ee2000c1e1b00 */
[----:B-1----:R-:W-:Y:S01]  /*0330*/  IMAD.WIDE R8, R7, 0x4, R12 ;  /* 0x0000000407087825 */ /* 0x002fe200078e020c */
[----:B------:R-:W-:-:S03]  /*0340*/  IADD3 R6, PT, PT, R6, 0x1, RZ ;  /* 0x0000000106067810 */ /* 0x000fc60007ffe0ff */
[----:B------:R-:W-:Y:S01]  /*0350*/  IMAD.IADD R7, R0, 0x1, R7 ;  /* 0x0000000100077824 */ /* 0x000fe200078e0207 */
[----:B------:R-:W-:Y:S02]  /*0360*/  ISETP.NE.AND P0, PT, R6, RZ, PT ;  /* 0x000000ff0600720c */ /* 0x000fe40003f05270 */
[----:B---3--:R-:W-:-:S05]  /*0370*/  F2FP.F16.F32.PACK_AB R17, R11, R10 ;  /* 0x0000000a0b11723e */ /* 0x008fca00000000ff */
[----:B------:R3:W-:Y:S06]  /*0380*/  STG.E desc[UR6][R8.64], R17 ;  /* 0x0000001108007986 */ /* 0x0007ec000c101906 */
[----:B------:R-:W-:Y:S05]  /*0390*/  @P0 BRA `(.L_x_22) ;  /* 0xfffffffc00dc0947 */ /* 0x000fea000383ffff */
.L_x_21:
[----:B------:R-:W-:Y:S05]  /*03a0*/  BSYNC.RECONVERGENT B0 ;  /* 0x0000000000007941 */ /* 0x000fea0003800200 */
.L_x_20:
[----:B------:R-:W-:Y:S05]  /*03b0*/  @!P1 EXIT ;  /* 0x000000000000994d */ /* 0x000fea0003800000 */
.L_x_23:
[----:B-12---:R-:W-:-:S05]  /*03c0*/  IMAD.WIDE R14, R7, 0x8, R4 ;  /* 0x00000008070e7825 */ /* 0x006fca00078e0204 */
[----:B---3--:R-:W2:Y:S01]  /*03d0*/  LDG.E.64 R8, desc[UR6][R14.64] ;  /* 0x000000060e087981 */ /* 0x008ea2000c1e1b00 */
[----:B------:R-:W-:Y:S01]  /*03e0*/  IMAD.WIDE R18, R7, 0x4, R2 ;  /* 0x0000000407127825 */ /* 0x000fe200078e0202 */
[----:B--2---:R-:W-:-:S03]  /*03f0*/  F2FP.F16.F32.PACK_AB R21, R9, R8 ;  /* 0x000000080915723e */ /* 0x004fc600000000ff */
[C---:B------:R-:W-:Y:S02]  /*0400*/  IMAD.WIDE R8, R0.reuse, 0x8, R14 ;  /* 0x0000000800087825 */ /* 0x040fe400078e020e */
[----:B------:R0:W-:Y:S04]  /*0410*/  STG.E desc[UR6][R18.64], R21 ;  /* 0x0000001512007986 */ /* 0x0001e8000c101906 */
[----:B------:R-:W2:Y:S01]  /*0420*/  LDG.E.64 R12, desc[UR6][R8.64] ;  /* 0x00000006080c7981 */ /* 0x000ea2000c1e1b00 */
        /* <DEDUP_REMOVED lines=9> */
[----:B------:R-:W0:Y:S01]  /*04c0*/  LDG.E.64 R16, desc[UR6][R16.64] ;  /* 0x0000000610107981 */ /* 0x000e22000c1e1b00 */
[C---:B------:R-:W-:Y:S01]  /*04d0*/  IMAD.WIDE R8, R0.reuse, 0x4, R14 ;  /* 0x0000000400087825 */ /* 0x040fe200078e020e */
[----:B------:R-:W-:-:S04]  /*04e0*/  LEA R7, R0, R7, 0x2 ;  /* 0x0000000700077211 */ /* 0x000fc800078e10ff */
[----:B------:R-:W-:Y:S02]  /*04f0*/  ISETP.GE.AND P0, PT, R7, UR4, PT ;  /* 0x0000000407007c0c */ /* 0x000fe4000bf06270 */
[----:B0-----:R-:W-:-:S05]  /*0500*/  F2FP.F16.F32.PACK_AB R19, R17, R16 ;  /* 0x000000101113723e */ /* 0x001fca00000000ff */
[----:B------:R1:W-:Y:S06]  /*0510*/  STG.E desc[UR6][R8.64], R19 ;  /* 0x0000001308007986 */ /* 0x0003ec000c101906 */
[----:B------:R-:W-:Y:S05]  /*0520*/  @!P0 BRA `(.L_x_23) ;  /* 0xfffffffc00a48947 */ /* 0x000fea000383ffff */
[----:B------:R-:W-:Y:S05]  /*0530*/  EXIT ;  /* 0x000000000000794d */ /* 0x000fea0003800000 */
.L_x_24:
        /* <DEDUP_REMOVED lines=12> */
.L_x_29:


//--------------------- .nv.shared.reserved.0     --------------------------
	.section	.nv.shared.reserved.0,"aw",@nobits
	.weak		__nv_reservedSMEM_offset_0_alias
	.size		__nv_reservedSMEM_offset_0_alias, 0, 64
	.other		__nv_reservedSMEM_offset_0_alias,@"STO_CUDA_RESERVED_SHARED STV_DEFAULT"
__nv_reservedSMEM_offset_0_alias:
	.zero		0
	.zero		64


//--------------------- .nv.constant0._Z7FP32AddPfS_S_i --------------------------
	.section	.nv.constant0._Z7FP32AddPfS_S_i,"a",@progbits
	.sectionflags	@""
	.align	4
.nv.constant0._Z7FP32AddPfS_S_i:
	.zero		924


//--------------------- .nv.constant0._Z7HalfAddP7__half2S0_S0_i --------------------------
	.section	.nv.constant0._Z7HalfAddP7__half2S0_S0_i,"a",@progbits
	.sectionflags	@""
	.align	4
.nv.constant0._Z7HalfAddP7__half2S0_S0_i:
	.zero		924


//--------------------- .nv.constant0._Z8Half2AddP7__half2S0_S0_i --------------------------
	.section	.nv.constant0._Z8Half2AddP7__half2S0_S0_i,"a",@progbits
	.sectionflags	@""
	.align	4
.nv.constant0._Z8Half2AddP7__half2S0_S0_i:
	.zero		924


//--------------------- .nv.constant0._Z15half22Float2VecP7__half2P6float2i --------------------------
	.section	.nv.constant0._Z15half22Float2VecP7__half2P6float2i,"a",@progbits
	.sectionflags	@""
	.align	4
.nv.constant0._Z15half22Float2VecP7__half2P6float2i:
	.zero		916


//--------------------- .nv.constant0._Z15float22Half2VecP6float2P7__half2i --------------------------
	.section	.nv.constant0._Z15float22Half2VecP6float2P7__half2i,"a",@progbits
	.sectionflags	@""
	.align	4
.nv.constant0._Z15float22Half2VecP6float2P7__half2i:
	.zero		916


//--------------------- SYMBOLS --------------------------

	.type		.nv.reservedSmem.offset0,@object
	.size		.nv.reservedSmem.offset0,0x4
